# CuTe-DSL kernel — source=cudnn_frontend_dsl family=gemm_amax
# config = {"ab_dtype": "Float4E2M1FN", "sf_vec": 16, "d_dtype": "Float8E4M3FN", "mma_mn": [256, 128], "cluster_mn": [2, 1]}


// ===== COMPILED SASS (sm_100a) =====

	.target	sm_100a

	.elftype	@"ET_EXEC"


//--------------------- .note.nv.tkinfo           --------------------------
	.section	.note.nv.tkinfo,"",@"SHT_NOTE"
	.sectionflags	@"SHF_NOTE_NV_TKINFO"
	.tkinfo
        /*0018*/ 	.word	0x00000081
        /*0030*/ 	.string	""
        /*0030*/ 	.string	"ptxas"
        /*0030*/ 	.string	"Cuda compilation tools, release 12.9, V12.9.83"
        /*0030*/ 	.string	"Build system must define TOOLS_VERSION_EXTENDED"
        /*0030*/ 	.string	"-O 3 -arch sm_100a "



//--------------------- .note.nv.cuver            --------------------------
	.section	.note.nv.cuver,"",@"SHT_NOTE"
	.sectionflags	@"SHF_NOTE_NV_CUVER"
        /*0018*/ 	.short	0x0001
        /*001a*/ 	.short	0x0064
        /*001c*/ 	.short	0x0001
        /*001e*/ 	.short	0x0000
        /*0020*/ 	.short	0x0001
        /*0022*/ 	.short	0x0000


//--------------------- .nv.info                  --------------------------
	.section	.nv.info,"",@"SHT_CUDA_INFO"
	.align	4


	//----- nvinfo : EIATTR_REGCOUNT
	.align		4
        /*0000*/ 	.byte	0x04, 0x2f
        /*0002*/ 	.short	(.L_6 - .L_5)
	.align		4
.L_5:
        /*0004*/ 	.word	index@(kernel_cutlass_kernel_cudnngemm_amaxdense_blockscaled_gemm_persistent_amaxSm100BlockScaledPersistentDenseGemmKernel_object_at__TiledMMA_ThrLayoutVMNK21111000_PermutationMNK____MMAAtom_Thr_0)
        /*0008*/ 	.word	0x0000003f


	//----- nvinfo : EIATTR_FRAME_SIZE
	.align		4
.L_6:
        /*000c*/ 	.byte	0x04, 0x11
        /*000e*/ 	.short	(.L_8 - .L_7)
	.align		4
.L_7:
        /*0010*/ 	.word	index@($__internal_2_$__cuda_sm10x_tcgen05_guardrail_trap_unallocated_columns_being_dealloced)
        /*0014*/ 	.word	0x00000000


	//----- nvinfo : EIATTR_FRAME_SIZE
	.align		4
.L_8:
        /*0018*/ 	.byte	0x04, 0x11
        /*001a*/ 	.short	(.L_10 - .L_9)
	.align		4
.L_9:
        /*001c*/ 	.word	index@($__internal_1_$__cuda_sm10x_tcgen05_guardrail_trap_phase_invalid_during_alloc)
        /*0020*/ 	.word	0x00000000


	//----- nvinfo : EIATTR_FRAME_SIZE
	.align		4
.L_10:
        /*0024*/ 	.byte	0x04, 0x11
        /*0026*/ 	.short	(.L_12 - .L_11)
	.align		4
.L_11:
        /*0028*/ 	.word	index@($__internal_0_$__cuda_sm10x_tcgen05_guardrail_trap_col_being_dealloced_not_returned_by_alloc)
        /*002c*/ 	.word	0x00000000


	//----- nvinfo : EIATTR_FRAME_SIZE
	.align		4
.L_12:
        /*0030*/ 	.byte	0x04, 0x11
        /*0032*/ 	.short	(.L_14 - .L_13)
	.align		4
.L_13:
        /*0034*/ 	.word	index@(kernel_cutlass_kernel_cudnngemm_amaxdense_blockscaled_gemm_persistent_amaxSm100BlockScaledPersistentDenseGemmKernel_object_at__TiledMMA_ThrLayoutVMNK21111000_PermutationMNK____MMAAtom_Thr_0)
        /*0038*/ 	.word	0x00000000


	//----- nvinfo : EIATTR_MIN_STACK_SIZE
	.align		4
.L_14:
        /*003c*/ 	.byte	0x04, 0x12
        /*003e*/ 	.short	(.L_16 - .L_15)
	.align		4
.L_15:
        /*0040*/ 	.word	index@(kernel_cutlass_kernel_cudnngemm_amaxdense_blockscaled_gemm_persistent_amaxSm100BlockScaledPersistentDenseGemmKernel_object_at__TiledMMA_ThrLayoutVMNK21111000_PermutationMNK____MMAAtom_Thr_0)
        /*0044*/ 	.word	0x00000000
.L_16:


//--------------------- .nv.info.kernel_cutlass_kernel_cudnngemm_amaxdense_blockscaled_gemm_persistent_amaxSm100BlockScaledPersistentDenseGemmKernel_object_at__TiledMMA_ThrLayoutVMNK21111000_PermutationMNK____MMAAtom_Thr_0 --------------------------
	.section	.nv.info.kernel_cutlass_kernel_cudnngemm_amaxdense_blockscaled_gemm_persistent_amaxSm100BlockScaledPersistentDenseGemmKernel_object_at__TiledMMA_ThrLayoutVMNK21111000_PermutationMNK____MMAAtom_Thr_0,"",@"SHT_CUDA_INFO"
	.sectionflags	@""
	.align	4


	//----- nvinfo : EIATTR_CUDA_API_VERSION
	.align		4
        /*0000*/ 	.byte	0x04, 0x37
        /*0002*/ 	.short	(.L_18 - .L_17)
.L_17:
        /*0004*/ 	.word	0x00000081


	//----- nvinfo : EIATTR_KPARAM_INFO
	.align		4
.L_18:
        /*0008*/ 	.byte	0x04, 0x17
        /*000a*/ 	.short	(.L_20 - .L_19)
.L_19:
        /*000c*/ 	.word	0x00000000
        /*0010*/ 	.short	0x000a
        /*0012*/ 	.short	0x02e0
        /*0014*/ 	.byte	0x00, 0xf0, 0x31, 0x00


	//----- nvinfo : EIATTR_KPARAM_INFO
	.align		4
.L_20:
        /*0018*/ 	.byte	0x04, 0x17
        /*001a*/ 	.short	(.L_22 - .L_21)
.L_21:
        /*001c*/ 	.word	0x00000000
        /*0020*/ 	.short	0x0009
        /*0022*/ 	.short	0x02d4
        /*0024*/ 	.byte	0x00, 0xf0, 0x31, 0x00


	//----- nvinfo : EIATTR_KPARAM_INFO
	.align		4
.L_22:
        /*0028*/ 	.byte	0x04, 0x17
        /*002a*/ 	.short	(.L_24 - .L_23)
.L_23:
        /*002c*/ 	.word	0x00000000
        /*0030*/ 	.short	0x0008
        /*0032*/ 	.short	0x02c8
        /*0034*/ 	.byte	0x00, 0xf0, 0x31, 0x00


	//----- nvinfo : EIATTR_KPARAM_INFO
	.align		4
.L_24:
        /*0038*/ 	.byte	0x04, 0x17
        /*003a*/ 	.short	(.L_26 - .L_25)
.L_25:
        /*003c*/ 	.word	0x00000000
        /*0040*/ 	.short	0x0007
        /*0042*/ 	.short	0x02c0
        /*0044*/ 	.byte	0x00, 0xf0, 0x21, 0x00


	//----- nvinfo : EIATTR_KPARAM_INFO
	.align		4
.L_26:
        /*0048*/ 	.byte	0x04, 0x17
        /*004a*/ 	.short	(.L_28 - .L_27)
.L_27:
        /*004c*/ 	.word	0x00000000
        /*0050*/ 	.short	0x0006
        /*0052*/ 	.short	0x0240
        /*0054*/ 	.byte	0x00, 0xf0, 0x01, 0x02


	//----- nvinfo : EIATTR_KPARAM_INFO
	.align		4
.L_28:
        /*0058*/ 	.byte	0x04, 0x17
        /*005a*/ 	.short	(.L_30 - .L_29)
.L_29:
        /*005c*/ 	.word	0x00000000
        /*0060*/ 	.short	0x0005
        /*0062*/ 	.short	0x01c0
        /*0064*/ 	.byte	0x00, 0xf0, 0x01, 0x02


	//----- nvinfo : EIATTR_KPARAM_INFO
	.align		4
.L_30:
        /*0068*/ 	.byte	0x04, 0x17
        /*006a*/ 	.short	(.L_32 - .L_31)
.L_31:
        /*006c*/ 	.word	0x00000000
        /*0070*/ 	.short	0x0004
        /*0072*/ 	.short	0x0140
        /*0074*/ 	.byte	0x00, 0xf0, 0x01, 0x02


	//----- nvinfo : EIATTR_KPARAM_INFO
	.align		4
.L_32:
        /*0078*/ 	.byte	0x04, 0x17
        /*007a*/ 	.short	(.L_34 - .L_33)
.L_33:
        /*007c*/ 	.word	0x00000000
        /*0080*/ 	.short	0x0003
        /*0082*/ 	.short	0x00c0
        /*0084*/ 	.byte	0x00, 0xf0, 0x01, 0x02


	//----- nvinfo : EIATTR_KPARAM_INFO
	.align		4
.L_34:
        /*0088*/ 	.byte	0x04, 0x17
        /*008a*/ 	.short	(.L_36 - .L_35)
.L_35:
        /*008c*/ 	.word	0x00000000
        /*0090*/ 	.short	0x0002
        /*0092*/ 	.short	0x0040
        /*0094*/ 	.byte	0x00, 0xf0, 0x01, 0x02


	//----- nvinfo : EIATTR_KPARAM_INFO
	.align		4
.L_36:
        /*0098*/ 	.byte	0x04, 0x17
        /*009a*/ 	.short	(.L_38 - .L_37)
.L_37:
        /*009c*/ 	.word	0x00000000
        /*00a0*/ 	.short	0x0001
        /*00a2*/ 	.short	0x000c
        /*00a4*/ 	.byte	0x00, 0xf0, 0x31, 0x00


	//----- nvinfo : EIATTR_KPARAM_INFO
	.align		4
.L_38:
        /*00a8*/ 	.byte	0x04, 0x17
        /*00aa*/ 	.short	(.L_40 - .L_39)
.L_39:
        /*00ac*/ 	.word	0x00000000
        /*00b0*/ 	.short	0x0000
        /*00b2*/ 	.short	0x0000
        /*00b4*/ 	.byte	0x00, 0xf0, 0x31, 0x00


	//----- nvinfo : EIATTR_AT_ENTRY_FRAGMENTS
	.align		4
.L_40:
        /*00b8*/ 	.byte	0x04, 0x4f
        /*00ba*/ 	.short	(.L_42 - .L_41)


	//   ....[0]....
.L_41:
        /*00bc*/ 	.word	0x00000004


	//   ....[1]....
        /*00c0*/ 	.word	0x00000005


	//----- nvinfo : EIATTR_RESERVED_SMEM_USED
	.align		4
.L_42:
        /*00c4*/ 	.byte	0x01, 0x41
	.zero		2


	//----- nvinfo : EIATTR_SPARSE_MMA_MASK
	.align		4
        /*00c8*/ 	.byte	0x03, 0x50
        /*00ca*/ 	.short	0x0000


	//----- nvinfo : EIATTR_TCGEN05_2CTA_USED
	.align		4
        /*00cc*/ 	.byte	0x01, 0x52
	.zero		2


	//----- nvinfo : EIATTR_MAXREG_COUNT
	.align		4
        /*00d0*/ 	.byte	0x03, 0x1b
        /*00d2*/ 	.short	0x00ff


	//----- nvinfo : EIATTR_NUM_BARRIERS
	.align		4
        /*00d4*/ 	.byte	0x02, 0x4c
        /*00d6*/ 	.byte	0x04
	.zero		1


	//----- nvinfo : EIATTR_INT_WARP_WIDE_INSTR_OFFSETS
	.align		4
        /*00d8*/ 	.byte	0x04, 0x31
        /*00da*/ 	.short	(.L_44 - .L_43)


	//   ....[0]....
.L_43:
        /*00dc*/ 	.word	0x000046c0


	//   ....[1]....
        /*00e0*/ 	.word	0x00004700


	//----- nvinfo : EIATTR_COOP_GROUP_MASK_REGIDS
	.align		4
.L_44:
        /*00e4*/ 	.byte	0x04, 0x29
        /*00e6*/ 	.short	(.L_46 - .L_45)


	//   ....[0]....
.L_45:
        /*00e8*/ 	.word	0xffffffff


	//   ....[1]....
        /*00ec*/ 	.word	0xffffffff


	//   ....[2]....
        /*00f0*/ 	.word	0xffffffff


	//   ....[3]....
        /*00f4*/ 	.word	0xffffffff


	//   ....[4]....
        /*00f8*/ 	.word	0xffffffff


	//   ....[5]....
        /*00fc*/ 	.word	0xffffffff


	//   ....[6]....
        /*0100*/ 	.word	0xffffffff


	//   ....[7]....
        /*0104*/ 	.word	0xffffffff


	//----- nvinfo : EIATTR_COOP_GROUP_INSTR_OFFSETS
	.align		4
.L_46:
        /*0108*/ 	.byte	0x04, 0x28
        /*010a*/ 	.short	(.L_48 - .L_47)


	//   ....[0]....
.L_47:
        /*010c*/ 	.word	0x00000410


	//   ....[1]....
        /*0110*/ 	.word	0x000005c0


	//   ....[2]....
        /*0114*/ 	.word	0x00000710


	//   ....[3]....
        /*0118*/ 	.word	0x000020a0


	//   ....[4]....
        /*011c*/ 	.word	0x000026b0


	//   ....[5]....
        /*0120*/ 	.word	0x00004160


	//   ....[6]....
        /*0124*/ 	.word	0x00004560


	//   ....[7]....
        /*0128*/ 	.word	0x000047b0


	//----- nvinfo : EIATTR_VRC_CTA_INIT_COUNT
	.align		4
.L_48:
        /*012c*/ 	.byte	0x02, 0x4a
        /*012e*/ 	.byte	0x80
	.zero		1


	//----- nvinfo : EIATTR_MBARRIER_INSTR_OFFSETS
	.align		4
        /*0130*/ 	.byte	0x04, 0x39
        /*0132*/ 	.short	(.L_50 - .L_49)


	//   ....[0]....
.L_49:
        /*0134*/ 	.word	0x000002e0
        /*0138*/ 	.word	0x000000ff
        /*013c*/ 	.word	0x00000000
        /*0140*/ 	.short	0x0100
        /*0142*/ 	.byte	0x04
	.zero		1


	//   ....[1]....
        /*0144*/ 	.word	0x000002f0
        /*0148*/ 	.word	0x000000ff
        /*014c*/ 	.word	0x00000008
        /*0150*/ 	.short	0x0100
        /*0152*/ 	.byte	0x04
	.zero		1


	//   ....[2]....
        /*0154*/ 	.word	0x00000300
        /*0158*/ 	.word	0x000000ff
        /*015c*/ 	.word	0x00000010
        /*0160*/ 	.short	0x0100
        /*0162*/ 	.byte	0x04
	.zero		1


	//   ....[3]....
        /*0164*/ 	.word	0x00000310
        /*0168*/ 	.word	0x000000ff
        /*016c*/ 	.word	0x00000018
        /*0170*/ 	.short	0x0100
        /*0172*/ 	.byte	0x04
	.zero		1


	//   ....[4]....
        /*0174*/ 	.word	0x00000320
        /*0178*/ 	.word	0x000000ff
        /*017c*/ 	.word	0x00000020
        /*0180*/ 	.short	0x0100
        /*0182*/ 	.byte	0x04
	.zero		1


	//   ....[5]....
        /*0184*/ 	.word	0x00000330
        /*0188*/ 	.word	0x000000ff
        /*018c*/ 	.word	0x00000028
        /*0190*/ 	.short	0x0100
        /*0192*/ 	.byte	0x04
	.zero		1


	//   ....[6]....
        /*0194*/ 	.word	0x00000340
        /*0198*/ 	.word	0x000000ff
        /*019c*/ 	.word	0x00000030
        /*01a0*/ 	.short	0x0100
        /*01a2*/ 	.byte	0x04
	.zero		1


	//   ....[7]....
        /*01a4*/ 	.word	0x00000350
        /*01a8*/ 	.word	0x000000ff
        /*01ac*/ 	.word	0x00000038
        /*01b0*/ 	.short	0x0100
        /*01b2*/ 	.byte	0x04
	.zero		1


	//   ....[8]....
        /*01b4*/ 	.word	0x00000360
        /*01b8*/ 	.word	0x000000ff
        /*01bc*/ 	.word	0x00000040
        /*01c0*/ 	.short	0x0100
        /*01c2*/ 	.byte	0x04
	.zero		1


	//   ....[9]....
        /*01c4*/ 	.word	0x00000370
        /*01c8*/ 	.word	0x000000ff
        /*01cc*/ 	.word	0x00000048
        /*01d0*/ 	.short	0x0100
        /*01d2*/ 	.byte	0x04
	.zero		1


	//   ....[10]....
        /*01d4*/ 	.word	0x00000380
        /*01d8*/ 	.word	0x000000ff
        /*01dc*/ 	.word	0x00000050
        /*01e0*/ 	.short	0x0100
        /*01e2*/ 	.byte	0x04
	.zero		1


	//   ....[11]....
        /*01e4*/ 	.word	0x00000390
        /*01e8*/ 	.word	0x000000ff
        /*01ec*/ 	.word	0x00000058
        /*01f0*/ 	.short	0x0100
        /*01f2*/ 	.byte	0x04
	.zero		1


	//   ....[12]....
        /*01f4*/ 	.word	0x000003a0
        /*01f8*/ 	.word	0x000000ff
        /*01fc*/ 	.word	0x00000060
        /*0200*/ 	.short	0x0100
        /*0202*/ 	.byte	0x04
	.zero		1


	//   ....[13]....
        /*0204*/ 	.word	0x000003b0
        /*0208*/ 	.word	0x000000ff
        /*020c*/ 	.word	0x00000068
        /*0210*/ 	.short	0x0100
        /*0212*/ 	.byte	0x04
	.zero		1


	//   ....[14]....
        /*0214*/ 	.word	0x00000530
        /*0218*/ 	.word	0x000000ff
        /*021c*/ 	.word	0x00000070
        /*0220*/ 	.short	0x0100
        /*0222*/ 	.byte	0x04
	.zero		1


	//   ....[15]....
        /*0224*/ 	.word	0x00000540
        /*0228*/ 	.word	0x000000ff
        /*022c*/ 	.word	0x00000078
        /*0230*/ 	.short	0x0100
        /*0232*/ 	.byte	0x04
	.zero		1


	//   ....[16]....
        /*0234*/ 	.word	0x00000550
        /*0238*/ 	.word	0x000000ff
        /*023c*/ 	.word	0x00000080
        /*0240*/ 	.short	0x0100
        /*0242*/ 	.byte	0x04
	.zero		1


	//   ....[17]....
        /*0244*/ 	.word	0x00000560
        /*0248*/ 	.word	0x000000ff
        /*024c*/ 	.word	0x00000088
        /*0250*/ 	.short	0x0100
        /*0252*/ 	.byte	0x04
	.zero		1


	//   ....[18]....
        /*0254*/ 	.word	0x000006b0
        /*0258*/ 	.word	0x000000ff
        /*025c*/ 	.word	0x00000090
        /*0260*/ 	.short	0x0100
        /*0262*/ 	.byte	0x06
	.zero		1


	//   ....[19]....
        /*0264*/ 	.word	0x00000b50
        /*0268*/ 	.word	0x000000ff
        /*026c*/ 	.word	0x00000038
        /*0270*/ 	.short	0x010a
        /*0272*/ 	.byte	0x05
	.zero		1


	//   ....[20]....
        /*0274*/ 	.word	0x00000d10
        /*0278*/ 	.word	0x000000ff
        /*027c*/ 	.word	0x00000038
        /*0280*/ 	.short	0x010a
        /*0282*/ 	.byte	0x04
	.zero		1


	//   ....[21]....
        /*0284*/ 	.word	0x00000fc0
        /*0288*/ 	.word	0x000000ff
        /*028c*/ 	.word	0x00000038
        /*0290*/ 	.short	0x010a
        /*0292*/ 	.byte	0x0e
	.zero		1


	//   ....[22]....
        /*0294*/ 	.word	0x000013b0
        /*0298*/ 	.word	0x000000ff
        /*029c*/ 	.word	0x00000038
        /*02a0*/ 	.short	0x010a
        /*02a2*/ 	.byte	0x04
	.zero		1


	//   ....[23]....
        /*02a4*/ 	.word	0x000019d0
        /*02a8*/ 	.word	0x000000ff
        /*02ac*/ 	.word	0x00000000
        /*02b0*/ 	.short	0x010a
        /*02b2*/ 	.byte	0x05
	.zero		1


	//   ....[24]....
        /*02b4*/ 	.word	0x000019e0
        /*02b8*/ 	.word	0x000000ff
        /*02bc*/ 	.word	0x00000080
        /*02c0*/ 	.short	0x010a
        /*02c2*/ 	.byte	0x43
	.zero		1


	//   ....[25]....
        /*02c4*/ 	.word	0x00001c40
        /*02c8*/ 	.word	0x000000ff
        /*02cc*/ 	.word	0x00000000
        /*02d0*/ 	.short	0x010a
        /*02d2*/ 	.byte	0x05
	.zero		1


	//   ....[26]....
        /*02d4*/ 	.word	0x00001e70
        /*02d8*/ 	.word	0x000000ff
        /*02dc*/ 	.word	0x00000000
        /*02e0*/ 	.short	0x010a
        /*02e2*/ 	.byte	0x06
	.zero		1


	//   ....[27]....
        /*02e4*/ 	.word	0x00002030
        /*02e8*/ 	.word	0x00000002
        /*02ec*/ 	.word	0x00000080
        /*02f0*/ 	.short	0x010a
        /*02f2*/ 	.byte	0xff
	.zero		1


	//   ....[28]....
        /*02f4*/ 	.word	0x00002320
        /*02f8*/ 	.word	0x00000004
        /*02fc*/ 	.word	0x00000000
        /*0300*/ 	.short	0x010a
        /*0302*/ 	.byte	0xff
	.zero		1


	//   ....[29]....
        /*0304*/ 	.word	0x00002340
        /*0308*/ 	.word	0x00000004
        /*030c*/ 	.word	0x00000000
        /*0310*/ 	.short	0x010a
        /*0312*/ 	.byte	0xff
	.zero		1


	//   ....[30]....
        /*0314*/ 	.word	0x00002520
        /*0318*/ 	.word	0x00000004
        /*031c*/ 	.word	0x00000000
        /*0320*/ 	.short	0x010a
        /*0322*/ 	.byte	0xff
	.zero		1


	//   ....[31]....
        /*0324*/ 	.word	0x00002540
        /*0328*/ 	.word	0x00000004
        /*032c*/ 	.word	0x00000000
        /*0330*/ 	.short	0x010a
        /*0332*/ 	.byte	0xff
	.zero		1


	//   ....[32]....
        /*0334*/ 	.word	0x00002630
        /*0338*/ 	.word	0x00000004
        /*033c*/ 	.word	0x00000000
        /*0340*/ 	.short	0x0101
        /*0342*/ 	.byte	0xff
	.zero		1


	//   ....[33]....
        /*0344*/ 	.word	0x00002c90
        /*0348*/ 	.word	0x00000024
        /*034c*/ 	.word	0x00000070
        /*0350*/ 	.short	0x010a
        /*0352*/ 	.byte	0xff
	.zero		1


	//   ....[34]....
        /*0354*/ 	.word	0x000043d0
        /*0358*/ 	.word	0x00000007
        /*035c*/ 	.word	0x00000000
        /*0360*/ 	.short	0x0101
        /*0362*/ 	.byte	0xff
	.zero		1


	//   ....[35]....
        /*0364*/ 	.word	0x00004530
        /*0368*/ 	.word	0x00000005
        /*036c*/ 	.word	0x00000000
        /*0370*/ 	.short	0x0101
        /*0372*/ 	.byte	0xff
	.zero		1


	//   ....[36]....
        /*0374*/ 	.word	0x00004540
        /*0378*/ 	.word	0x00000000
        /*037c*/ 	.word	0x00000090
        /*0380*/ 	.short	0x010a
        /*0382*/ 	.byte	0xff
	.zero		1


	//   ....[37]....
        /*0384*/ 	.word	0x00004810
        /*0388*/ 	.word	0x00000002
        /*038c*/ 	.word	0x00000038
        /*0390*/ 	.short	0x010a
        /*0392*/ 	.byte	0xff
	.zero		1


	//   ....[38]....
        /*0394*/ 	.word	0x00004890
        /*0398*/ 	.word	0x00000002
        /*039c*/ 	.word	0x00000038
        /*03a0*/ 	.short	0x010a
        /*03a2*/ 	.byte	0xff
	.zero		1


	//   ....[39]....
        /*03a4*/ 	.word	0x00004910
        /*03a8*/ 	.word	0x00000002
        /*03ac*/ 	.word	0x00000080
        /*03b0*/ 	.short	0x010a
        /*03b2*/ 	.byte	0xff
	.zero		1


	//   ....[40]....
        /*03b4*/ 	.word	0x00004990
        /*03b8*/ 	.word	0x00000002
        /*03bc*/ 	.word	0x00000000
        /*03c0*/ 	.short	0x010a
        /*03c2*/ 	.byte	0xff
	.zero		1


	//   ....[41]....
        /*03c4*/ 	.word	0x000049f0
        /*03c8*/ 	.word	0x00000002
        /*03cc*/ 	.word	0x00000080
        /*03d0*/ 	.short	0x010a
        /*03d2*/ 	.byte	0xff
	.zero		1


	//   ....[42]....
        /*03d4*/ 	.word	0x00004a50
        /*03d8*/ 	.word	0x00000004
        /*03dc*/ 	.word	0x00000000
        /*03e0*/ 	.short	0x010a
        /*03e2*/ 	.byte	0xff
	.zero		1


	//   ....[43]....
        /*03e4*/ 	.word	0x00004ab0
        /*03e8*/ 	.word	0x00000004
        /*03ec*/ 	.word	0x00000000
        /*03f0*/ 	.short	0x010a
        /*03f2*/ 	.byte	0xff
	.zero		1


	//   ....[44]....
        /*03f4*/ 	.word	0x00004b10
        /*03f8*/ 	.word	0x00000024
        /*03fc*/ 	.word	0x00000070
        /*0400*/ 	.short	0x010a
        /*0402*/ 	.byte	0xff
	.zero		1


	//   ....[45]....
        /*0404*/ 	.word	0x00004b60
        /*0408*/ 	.word	0x00000000
        /*040c*/ 	.word	0x00000090
        /*0410*/ 	.short	0x010a
        /*0412*/ 	.byte	0xff
	.zero		1


	//----- nvinfo : EIATTR_NUM_MBARRIERS
	.align		4
.L_50:
        /*0414*/ 	.byte	0x03, 0x38
        /*0416*/ 	.short	0x0013


	//----- nvinfo : EIATTR_EXIT_INSTR_OFFSETS
	.align		4
        /*0418*/ 	.byte	0x04, 0x1c
        /*041a*/ 	.short	(.L_52 - .L_51)


	//   ....[0]....
.L_51:
        /*041c*/ 	.word	0x00002060


	//   ....[1]....
        /*0420*/ 	.word	0x000047d0


	//----- nvinfo : EIATTR_REQNTID
	.align		4
.L_52:
        /*0424*/ 	.byte	0x04, 0x10
        /*0426*/ 	.short	(.L_54 - .L_53)
.L_53:
        /*0428*/ 	.word	0x000000c0
        /*042c*/ 	.word	0x00000001
        /*0430*/ 	.word	0x00000001


	//----- nvinfo : EIATTR_CRS_STACK_SIZE
	.align		4
.L_54:
        /*0434*/ 	.byte	0x04, 0x1e
        /*0436*/ 	.short	(.L_56 - .L_55)
.L_55:
        /*0438*/ 	.word	0x00000000


	//----- nvinfo : EIATTR_CBANK_PARAM_SIZE
	.align		4
.L_56:
        /*043c*/ 	.byte	0x03, 0x19
        /*043e*/ 	.short	0x02ec


	//----- nvinfo : EIATTR_PARAM_CBANK
	.align		4
        /*0440*/ 	.byte	0x04, 0x0a
        /*0442*/ 	.short	(.L_58 - .L_57)
	.align		4
.L_57:
        /*0444*/ 	.word	index@(.nv.constant0.kernel_cutlass_kernel_cudnngemm_amaxdense_blockscaled_gemm_persistent_amaxSm100BlockScaledPersistentDenseGemmKernel_object_at__TiledMMA_ThrLayoutVMNK21111000_PermutationMNK____MMAAtom_Thr_0)
        /*0448*/ 	.short	0x0380
        /*044a*/ 	.short	0x02ec


	//----- nvinfo : EIATTR_SW_WAR
	.align		4
.L_58:
        /*044c*/ 	.byte	0x04, 0x36
        /*044e*/ 	.short	(.L_60 - .L_59)
.L_59:
        /*0450*/ 	.word	0x00000008
.L_60:


//--------------------- .nv.compat                --------------------------
	.section	.nv.compat,"",@"SHT_CUDA_COMPAT_INFO"
	.align	4
        /*0000*/ 	.byte	0x02, 0x02, 0x02, 0x00, 0x02, 0x05, 0x05, 0x00, 0x02, 0x03, 0x01, 0x00, 0x02, 0x06, 0x01, 0x00


//--------------------- .nv.callgraph             --------------------------
	.section	.nv.callgraph,"",@"SHT_CUDA_CALLGRAPH"
	.align	4
	.sectionentsize	8
	.align		4
        /*0000*/ 	.word	0x00000000
	.align		4
        /*0004*/ 	.word	0xffffffff
	.align		4
        /*0008*/ 	.word	0x00000000
	.align		4
        /*000c*/ 	.word	0xfffffffe
	.align		4
        /*0010*/ 	.word	0x00000000
	.align		4
        /*0014*/ 	.word	0xfffffffd
	.align		4
        /*0018*/ 	.word	0x00000000
	.align		4
        /*001c*/ 	.word	0xfffffffc


//--------------------- .text.kernel_cutlass_kernel_cudnngemm_amaxdense_blockscaled_gemm_persistent_amaxSm100BlockScaledPersistentDenseGemmKernel_object_at__TiledMMA_ThrLayoutVMNK21111000_PermutationMNK____MMAAtom_Thr_0 --------------------------
	.section	.text.kernel_cutlass_kernel_cudnngemm_amaxdense_blockscaled_gemm_persistent_amaxSm100BlockScaledPersistentDenseGemmKernel_object_at__TiledMMA_ThrLayoutVMNK21111000_PermutationMNK____MMAAtom_Thr_0,"ax",@progbits
	.align	128
        .global         kernel_cutlass_kernel_cudnngemm_amaxdense_blockscaled_gemm_persistent_amaxSm100BlockScaledPersistentDenseGemmKernel_object_at__TiledMMA_ThrLayoutVMNK21111000_PermutationMNK____MMAAtom_Thr_0
        .type           kernel_cutlass_kernel_cudnngemm_amaxdense_blockscaled_gemm_persistent_amaxSm100BlockScaledPersistentDenseGemmKernel_object_at__TiledMMA_ThrLayoutVMNK21111000_PermutationMNK____MMAAtom_Thr_0,@function
        .size           kernel_cutlass_kernel_cudnngemm_amaxdense_blockscaled_gemm_persistent_amaxSm100BlockScaledPersistentDenseGemmKernel_object_at__TiledMMA_ThrLayoutVMNK21111000_PermutationMNK____MMAAtom_Thr_0,(.L_x_78 - kernel_cutlass_kernel_cudnngemm_amaxdense_blockscaled_gemm_persistent_amaxSm100BlockScaledPersistentDenseGemmKernel_object_at__TiledMMA_ThrLayoutVMNK21111000_PermutationMNK____MMAAtom_Thr_0)
        .other          kernel_cutlass_kernel_cudnngemm_amaxdense_blockscaled_gemm_persistent_amaxSm100BlockScaledPersistentDenseGemmKernel_object_at__TiledMMA_ThrLayoutVMNK21111000_PermutationMNK____MMAAtom_Thr_0,@"STO_CUDA_ENTRY STV_DEFAULT"
kernel_cutlass_kernel_cudnngemm_amaxdense_blockscaled_gemm_persistent_amaxSm100BlockScaledPersistentDenseGemmKernel_object_at__TiledMMA_ThrLayoutVMNK21111000_PermutationMNK____MMAAtom_Thr_0:
.text.kernel_cutlass_kernel_cudnngemm_amaxdense_blockscaled_gemm_persistent_amaxSm100BlockScaledPersistentDenseGemmKernel_object_at__TiledMMA_ThrLayoutVMNK21111000_PermutationMNK____MMAAtom_Thr_0:
[----:B------:R-:W1:Y:S01]  /*0000*/  LDC R1, c[0x0][0x37c] ;  /* 0x0000df00ff017b82 */ /* 0x000e620000000800 */
[----:B------:R-:W2:Y:S07]  /*0010*/  S2R R0, SR_TID.X ;  /* 0x0000000000007919 */ /* 0x000eae0000002100 */
[----:B------:R-:W3:Y:S01]  /*0020*/  S2UR UR42, SR_CgaCtaId ;  /* 0x00000000002a79c3 */ /* 0x000ee20000008800 */
[----:B------:R-:W4:Y:S01]  /*0030*/  LDCU.U8 UR5, c[0x0][0x382] ;  /* 0x00007040ff0577ac */ /* 0x000f220008000000 */
[----:B------:R-:W5:Y:S06]  /*0040*/  LDCU.U8 UR4, c[0x0][0x381] ;  /* 0x00007020ff0477ac */ /* 0x000f6c0008000000 */
[----:B------:R-:W2:Y:S01]  /*0050*/  S2UR UR69, SR_CTAID.X ;  /* 0x00000000004579c3 */ /* 0x000ea20000002500 */
[----:B------:R-:W2:Y:S01]  /*0060*/  LDCU UR6, c[0x0][0x36c] ;  /* 0x00006d80ff0677ac */ /* 0x000ea20008000800 */
[----:B----4-:R-:W-:-:S04]  /*0070*/  ULOP3.LUT UR5, UR5, 0x1, URZ, 0xc0, !UPT ;  /* 0x0000000105057892 */ /* 0x010fc8000f8ec0ff */
[----:B------:R-:W-:Y:S02]  /*0080*/  UISETP.NE.U32.AND UP6, UPT, UR5, 0x1, UPT ;  /* 0x000000010500788c */ /* 0x000fe4000bfc5070 */
[----:B---3--:R-:W-:Y:S02]  /*0090*/  ULEA.HI UR7, UR42, UR42, URZ, 0x1 ;  /* 0x0000002a2a077291 */ /* 0x008fe4000f8f08ff */
[----:B-----5:R-:W-:Y:S02]  /*00a0*/  ULOP3.LUT UR4, UR4, 0x1, URZ, 0xc0, !UPT ;  /* 0x0000000104047892 */ /* 0x020fe4000f8ec0ff */
[----:B------:R-:W-:Y:S01]  /*00b0*/  ULOP3.LUT UR5, UR7, 0xfffffffe, URZ, 0xc0, !UPT ;  /* 0xfffffffe07057892 */ /* 0x000fe2000f8ec0ff */
[----:B--2---:R-:W-:Y:S01]  /*00c0*/  SHF.R.U32.HI R7, RZ, 0x5, R0 ;  /* 0x00000005ff077819 */ /* 0x004fe20000011600 */
[----:B------:R-:W-:Y:S01]  /*00d0*/  ULOP3.LUT UR69, UR69, 0x1, URZ, 0xc0, !UPT ;  /* 0x0000000145457892 */ /* 0x000fe2000f8ec0ff */
[----:B------:R-:W-:Y:S01]  /*00e0*/  IMAD.U32 R49, RZ, RZ, UR7 ;  /* 0x00000007ff317e24 */ /* 0x000fe2000f8e00ff */
[----:B------:R-:W-:Y:S01]  /*00f0*/  UISETP.EQ.U32.AND UP4, UPT, UR6, 0x1, UPT ;  /* 0x000000010600788c */ /* 0x000fe2000bf82070 */
[C---:B------:R-:W-:Y:S01]  /*0100*/  ISETP.NE.AND P1, PT, R7.reuse, 0x5, PT ;  /* 0x000000050700780c */ /* 0x040fe20003f25270 */
[----:B------:R-:W-:Y:S01]  /*0110*/  UISETP.NE.U32.AND UP5, UPT, UR4, 0x1, UPT ;  /* 0x000000010400788c */ /* 0x000fe2000bfa5070 */
[----:B------:R-:W-:Y:S01]  /*0120*/  IMAD.U32 R48, RZ, RZ, UR5 ;  /* 0x00000005ff307e24 */ /* 0x000fe2000f8e00ff */
[----:B------:R-:W-:-:S10]  /*0130*/  ISETP.NE.AND P0, PT, R7, RZ, PT ;  /* 0x000000ff0700720c */ /* 0x000fd40003f05270 */
[----:B-1----:R-:W-:Y:S05]  /*0140*/  @P1 BRA `(.L_x_0) ;  /* 0x0000000000441947 */ /* 0x002fea0003800000 */
[----:B------:R-:W1:Y:S02]  /*0150*/  LDCU.64 UR4, c[0x0][0x348] ;  /* 0x00006900ff0477ac */ /* 0x000e640008000a00 */
[----:B-1----:R-:W-:Y:S02]  /*0160*/  UIADD3 UR12, UP0, UPT, UR4, 0x40, URZ ;  /* 0x00000040040c7890 */ /* 0x002fe4000ff1e0ff */
[----:B------:R-:W-:Y:S02]  /*0170*/  UIADD3 UR10, UP3, UPT, UR4, 0xc0, URZ ;  /* 0x000000c0040a7890 */ /* 0x000fe4000ff7e0ff */
[----:B------:R-:W-:Y:S02]  /*0180*/  UIADD3 UR8, UP2, UPT, UR4, 0x140, URZ ;  /* 0x0000014004087890 */ /* 0x000fe4000ff5e0ff */
[----:B------:R-:W-:Y:S02]  /*0190*/  UIADD3 UR6, UP1, UPT, UR4, 0x1c0, URZ ;  /* 0x000001c004067890 */ /* 0x000fe4000ff3e0ff */
[----:B------:R-:W-:-:S02]  /*01a0*/  UIADD3.X UR13, UPT, UPT, URZ, UR5, URZ, UP0, !UPT ;  /* 0x00000005ff0d7290 */ /* 0x000fc400087fe4ff */
[----:B------:R-:W-:Y:S02]  /*01b0*/  UIADD3 UR4, UP0, UPT, UR4, 0x240, URZ ;  /* 0x0000024004047890 */ /* 0x000fe4000ff1e0ff */
[----:B------:R-:W-:Y:S02]  /*01c0*/  UIADD3.X UR11, UPT, UPT, URZ, UR5, URZ, UP3, !UPT ;  /* 0x00000005ff0b7290 */ /* 0x000fe40009ffe4ff */
[----:B------:R-:W-:Y:S02]  /*01d0*/  UIADD3.X UR9, UPT, UPT, URZ, UR5, URZ, UP2, !UPT ;  /* 0x00000005ff097290 */ /* 0x000fe400097fe4ff */
[----:B------:R-:W-:Y:S01]  /*01e0*/  UIADD3.X UR7, UPT, UPT, URZ, UR5, URZ, UP1, !UPT ;  /* 0x00000005ff077290 */ /* 0x000fe20008ffe4ff */
[----:B------:R1:W-:Y:S01]  /*01f0*/  UTMACCTL.PF [UR12] ;  /* 0x000000000c0079b9 */ /* 0x0003e20008040000 */
[----:B------:R-:W-:-:S03]  /*0200*/  UIADD3.X UR5, UPT, UPT, URZ, UR5, URZ, UP0, !UPT ;  /* 0x00000005ff057290 */ /* 0x000fc600087fe4ff */
[----:B------:R1:W-:Y:S02]  /*0210*/  UTMACCTL.PF [UR10] ;  /* 0x000000000a0079b9 */ /* 0x0003e40008040000 */
[----:B------:R1:W-:Y:S02]  /*0220*/  UTMACCTL.PF [UR8] ;  /* 0x00000000080079b9 */ /* 0x0003e40008040000 */
[----:B------:R1:W-:Y:S02]  /*0230*/  UTMACCTL.PF [UR6] ;  /* 0x00000000060079b9 */ /* 0x0003e40008040000 */
[----:B------:R1:W-:Y:S02]  /*0240*/  UTMACCTL.PF [UR4] ;  /* 0x00000000040079b9 */ /* 0x0003e40008040000 */
[----:B-1----:R-:W-:Y:S01]  /*0250*/  NOP ;  /* 0x0000000000007918 */ /* 0x002fe20000000000 */
.L_x_0:
[----:B------:R-:W-:Y:S05]  /*0260*/  @P0 BRA `(.L_x_1) ;  /* 0x0000000000580947 */ /* 0x000fea0003800000 */
[----:B------:R-:W-:Y:S01]  /*0270*/  UMOV UR4, 0x400 ;  /* 0x0000040000047882 */ /* 0x000fe20000000000 */
[----:B------:R-:W-:Y:S01]  /*0280*/  UMOV UR6, 0x1 ;  /* 0x0000000100067882 */ /* 0x000fe20000000000 */
[----:B------:R-:W-:Y:S02]  /*0290*/  ULEA UR4, UR42, UR4, 0x18 ;  /* 0x000000042a047291 */ /* 0x000fe4000f8ec0ff */
[----:B------:R-:W-:-:S04]  /*02a0*/  UIADD3 UR6, UPT, UPT, -UR6, 0x100000, URZ ;  /* 0x0010000006067890 */ /* 0x000fc8000fffe1ff */
[----:B------:R-:W-:Y:S02]  /*02b0*/  USHF.L.U32 UR7, UR6, 0xb, URZ ;  /* 0x0000000b06077899 */ /* 0x000fe400080006ff */
[----:B------:R-:W-:Y:S01]  /*02c0*/  USHF.L.U32 UR6, UR6, 0x1, URZ ;  /* 0x0000000106067899 */ /* 0x000fe200080006ff */
[----:B------:R-:W1:Y:S11]  /*02d0*/  FENCE.VIEW.ASYNC.S ;  /* 0x00000000000073c6 */ /* 0x000e760000000000 */
[----:B-1----:R1:W2:Y:S01]  /*02e0*/  SYNCS.EXCH.64 URZ, [UR4], UR6 ;  /* 0x0000000604ff75b2 */ /* 0x0022a20008000100 */
[----:B------:R1:W3:Y:S01]  /*02f0*/  SYNCS.EXCH.64 URZ, [UR4+0x8], UR6 ;  /* 0x0000080604ff75b2 */ /* 0x0002e20008000100 */
[----:B------:R1:W4:Y:S01]  /*0300*/  SYNCS.EXCH.64 URZ, [UR4+0x10], UR6 ;  /* 0x0000100604ff75b2 */ /* 0x0003220008000100 */
[----:B------:R1:W5:Y:S01]  /*0310*/  SYNCS.EXCH.64 URZ, [UR4+0x18], UR6 ;  /* 0x0000180604ff75b2 */ /* 0x0003620008000100 */
[----:B------:R1:W1:Y:S01]  /*0320*/  SYNCS.EXCH.64 URZ, [UR4+0x20], UR6 ;  /* 0x0000200604ff75b2 */ /* 0x0002620008000100 */
        /* <DEDUP_REMOVED lines=9> */
[----:B------:R-:W-:Y:S01]  /*03c0*/  NOP ;  /* 0x0000000000007918 */ /* 0x000fe20000000000 */
.L_x_1:
[----:B------:R-:W-:Y:S01]  /*03d0*/  NOP ;  /* 0x0000000000007918 */ /* 0x000fe20000000000 */
[----:B------:R-:W-:Y:S05]  /*03e0*/  BRA.U !UP4, `(.L_x_2) ;  /* 0x000000010c087547 */ /* 0x000fea000b800000 */
[----:B-12345:R-:W-:Y:S01]  /*03f0*/  UCGABAR_ARV ;  /* 0x00000000000079c7 */ /* 0x03efe20008000000 */
[----:B------:R-:W-:Y:S05]  /*0400*/  BRA `(.L_x_3) ;  /* 0x0000000000047947 */ /* 0x000fea0003800000 */
.L_x_2:
[----:B-12345:R-:W-:Y:S01]  /*0410*/  NOP ;  /* 0x0000000000007918 */ /* 0x03efe20000000000 */
.L_x_3:
[----:B------:R-:W-:Y:S05]  /*0420*/  BRA.U !UP4, `(.L_x_4) ;  /* 0x000000010c0c7547 */ /* 0x000fea000b800000 */
[----:B------:R-:W-:Y:S01]  /*0430*/  UCGABAR_WAIT ;  /* 0x0000000000007dc7 */ /* 0x000fe20008000000 */
[----:B------:R-:W-:Y:S01]  /*0440*/  CCTL.IVALL ;  /* 0x00000000ff00798f */ /* 0x000fe20002000000 */
[----:B------:R-:W-:Y:S05]  /*0450*/  BRA `(.L_x_5) ;  /* 0x0000000000047947 */ /* 0x000fea0003800000 */
.L_x_4:
[----:B------:R-:W-:Y:S06]  /*0460*/  BAR.SYNC.DEFER_BLOCKING 0x0 ;  /* 0x0000000000007b1d */ /* 0x000fec0000010000 */
.L_x_5:
[----:B------:R-:W-:Y:S05]  /*0470*/  @P0 BRA `(.L_x_6) ;  /* 0x0000000000400947 */ /* 0x000fea0003800000 */
[----:B------:R-:W-:Y:S01]  /*0480*/  UMOV UR4, 0x400 ;  /* 0x0000040000047882 */ /* 0x000fe20000000000 */
[----:B------:R-:W-:Y:S01]  /*0490*/  UMOV UR6, 0x1 ;  /* 0x0000000100067882 */ /* 0x000fe20000000000 */
[----:B------:R-:W-:Y:S01]  /*04a0*/  UMOV UR8, 0x8 ;  /* 0x0000000800087882 */ /* 0x000fe20000000000 */
[----:B------:R-:W-:Y:S02]  /*04b0*/  ULEA UR4, UR42, UR4, 0x18 ;  /* 0x000000042a047291 */ /* 0x000fe4000f8ec0ff */
[----:B------:R-:W-:-:S04]  /*04c0*/  UIADD3 UR6, UPT, UPT, -UR6, 0x100000, URZ ;  /* 0x0010000006067890 */ /* 0x000fc8000fffe1ff */
[----:B------:R-:W-:Y:S02]  /*04d0*/  USHF.L.U32 UR7, UR6, 0xb, URZ ;  /* 0x0000000b06077899 */ /* 0x000fe400080006ff */
[----:B------:R-:W-:Y:S02]  /*04e0*/  USHF.L.U32 UR6, UR6, 0x1, URZ ;  /* 0x0000000106067899 */ /* 0x000fe400080006ff */
[----:B------:R-:W-:-:S04]  /*04f0*/  UIADD3 UR8, UPT, UPT, -UR8, 0x100000, URZ ;  /* 0x0010000008087890 */ /* 0x000fc8000fffe1ff */
[----:B------:R-:W-:Y:S02]  /*0500*/  USHF.L.U32 UR9, UR8, 0xb, URZ ;  /* 0x0000000b08097899 */ /* 0x000fe400080006ff */
[----:B------:R-:W-:Y:S01]  /*0510*/  USHF.L.U32 UR8, UR8, 0x1, URZ ;  /* 0x0000000108087899 */ /* 0x000fe200080006ff */
[----:B------:R-:W1:Y:S03]  /*0520*/  FENCE.VIEW.ASYNC.S ;  /* 0x00000000000073c6 */ /* 0x000e660000000000 */
[----:B-1----:R1:W2:Y:S01]  /*0530*/  SYNCS.EXCH.64 URZ, [UR4+0x70], UR6 ;  /* 0x0000700604ff75b2 */ /* 0x0022a20008000100 */
[----:B------:R1:W3:Y:S07]  /*0540*/  SYNCS.EXCH.64 URZ, [UR4+0x78], UR6 ;  /* 0x0000780604ff75b2 */ /* 0x0002ee0008000100 */
[----:B------:R1:W4:Y:S01]  /*0550*/  SYNCS.EXCH.64 URZ, [UR4+0x80], UR8 ;  /* 0x0000800804ff75b2 */ /* 0x0003220008000100 */
[----:B------:R1:W5:Y:S01]  /*0560*/  SYNCS.EXCH.64 URZ, [UR4+0x88], UR8 ;  /* 0x0000880804ff75b2 */ /* 0x0003620008000100 */
[----:B------:R-:W-:Y:S01]  /*0570*/  NOP ;  /* 0x0000000000007918 */ /* 0x000fe20000000000 */
.L_x_6:
[----:B------:R-:W-:Y:S01]  /*0580*/  NOP ;  /* 0x0000000000007918 */ /* 0x000fe20000000000 */
[----:B------:R-:W-:Y:S05]  /*0590*/  BRA.U !UP4, `(.L_x_7) ;  /* 0x000000010c087547 */ /* 0x000fea000b800000 */
[----:B--2345:R-:W-:Y:S01]  /*05a0*/  UCGABAR_ARV ;  /* 0x00000000000079c7 */ /* 0x03cfe20008000000 */
[----:B------:R-:W-:Y:S05]  /*05b0*/  BRA `(.L_x_8) ;  /* 0x0000000000047947 */ /* 0x000fea0003800000 */
.L_x_7:
[----:B--2345:R-:W-:Y:S01]  /*05c0*/  NOP ;  /* 0x0000000000007918 */ /* 0x03cfe20000000000 */
.L_x_8:
[----:B------:R-:W-:Y:S05]  /*05d0*/  BRA.U !UP4, `(.L_x_9) ;  /* 0x000000010c0c7547 */ /* 0x000fea000b800000 */
[----:B------:R-:W-:Y:S01]  /*05e0*/  UCGABAR_WAIT ;  /* 0x0000000000007dc7 */ /* 0x000fe20008000000 */
[----:B------:R-:W-:Y:S01]  /*05f0*/  CCTL.IVALL ;  /* 0x00000000ff00798f */ /* 0x000fe20002000000 */
[----:B------:R-:W-:Y:S05]  /*0600*/  BRA `(.L_x_10) ;  /* 0x0000000000047947 */ /* 0x000fea0003800000 */
.L_x_9:
[----:B------:R-:W-:Y:S06]  /*0610*/  BAR.SYNC.DEFER_BLOCKING 0x0 ;  /* 0x0000000000007b1d */ /* 0x000fec0000010000 */
.L_x_10:
[----:B------:R-:W-:Y:S05]  /*0620*/  @P1 BRA `(.L_x_11) ;  /* 0x0000000000281947 */ /* 0x000fea0003800000 */
[----:B-1----:R-:W-:Y:S01]  /*0630*/  UMOV UR6, 0x400 ;  /* 0x0000040000067882 */ /* 0x002fe20000000000 */
[----:B------:R-:W-:Y:S01]  /*0640*/  UMOV UR4, 0x20 ;  /* 0x0000002000047882 */ /* 0x000fe20000000000 */
[----:B------:R-:W-:Y:S02]  /*0650*/  ULEA UR6, UR42, UR6, 0x18 ;  /* 0x000000062a067291 */ /* 0x000fe4000f8ec0ff */
[----:B------:R-:W-:-:S04]  /*0660*/  UIADD3 UR4, UPT, UPT, -UR4, 0x100000, URZ ;  /* 0x0010000004047890 */ /* 0x000fc8000fffe1ff */
[----:B------:R-:W-:Y:S02]  /*0670*/  USHF.L.U32 UR5, UR4, 0xb, URZ ;  /* 0x0000000b04057899 */ /* 0x000fe400080006ff */
[----:B------:R-:W-:Y:S01]  /*0680*/  USHF.L.U32 UR4, UR4, 0x1, URZ ;  /* 0x0000000104047899 */ /* 0x000fe200080006ff */
[----:B------:R-:W-:Y:S01]  /*0690*/  ELECT P0, URZ, PT ;  /* 0x0000000000ff782f */ /* 0x000fe20003800000 */
[----:B------:R-:W1:Y:S10]  /*06a0*/  FENCE.VIEW.ASYNC.S ;  /* 0x00000000000073c6 */ /* 0x000e740000000000 */
[----:B-1----:R2:W3:Y:S02]  /*06b0*/  SYNCS.EXCH.64 URZ, [UR6+0x90], UR4 ;  /* 0x0000900406ff75b2 */ /* 0x0024e40008000100 */
[----:B--2---:R-:W-:Y:S01]  /*06c0*/  NOP ;  /* 0x0000000000007918 */ /* 0x004fe20000000000 */
.L_x_11:
[----:B------:R-:W-:Y:S01]  /*06d0*/  NOP ;  /* 0x0000000000007918 */ /* 0x000fe20000000000 */
[----:B------:R-:W-:Y:S05]  /*06e0*/  BRA.U !UP4, `(.L_x_12) ;  /* 0x000000010c087547 */ /* 0x000fea000b800000 */
[----:B---3--:R-:W-:Y:S01]  /*06f0*/  UCGABAR_ARV ;  /* 0x00000000000079c7 */ /* 0x008fe20008000000 */
[----:B------:R-:W-:Y:S05]  /*0700*/  BRA `(.L_x_13) ;  /* 0x0000000000047947 */ /* 0x000fea0003800000 */
.L_x_12:
[----:B---3--:R-:W-:Y:S01]  /*0710*/  NOP ;  /* 0x0000000000007918 */ /* 0x008fe20000000000 */
.L_x_13:
[----:B------:R-:W-:Y:S01]  /*0720*/  USHF.L.U32 UR71, UR69, 0x7, URZ ;  /* 0x0000000745477899 */ /* 0x000fe200080006ff */
[----:B------:R-:W-:Y:S05]  /*0730*/  BRA.U !UP4, `(.L_x_14) ;  /* 0x000000010c0c7547 */ /* 0x000fea000b800000 */
[----:B------:R-:W-:Y:S01]  /*0740*/  UCGABAR_WAIT ;  /* 0x0000000000007dc7 */ /* 0x000fe20008000000 */
[----:B------:R-:W-:Y:S01]  /*0750*/  CCTL.IVALL ;  /* 0x00000000ff00798f */ /* 0x000fe20002000000 */
[----:B------:R-:W-:Y:S05]  /*0760*/  BRA `(.L_x_15) ;  /* 0x0000000000047947 */ /* 0x000fea0003800000 */
.L_x_14:
[----:B------:R-:W-:Y:S06]  /*0770*/  BAR.SYNC.DEFER_BLOCKING 0x0 ;  /* 0x0000000000007b1d */ /* 0x000fec0000010000 */
.L_x_15:
[----:B-1----:R-:W-:Y:S01]  /*0780*/  R2UR UR4, R48 ;  /* 0x00000000300472ca */ /* 0x002fe200000e0000 */
[----:B------:R-:W1:Y:S01]  /*0790*/  LDCU.U8 UR77, c[0x0][0x650] ;  /* 0x0000ca00ff4d77ac */ /* 0x000e620008000000 */
[----:B------:R-:W2:Y:S01]  /*07a0*/  LDCU.U8 UR76, c[0x0][0x651] ;  /* 0x0000ca20ff4c77ac */ /* 0x000ea20008000000 */
[----:B------:R-:W3:Y:S01]  /*07b0*/  LDCU.U8 UR75, c[0x0][0x65c] ;  /* 0x0000cb80ff4b77ac */ /* 0x000ee20008000000 */
[----:B------:R-:W4:Y:S01]  /*07c0*/  LDCU.U8 UR74, c[0x0][0x65d] ;  /* 0x0000cba0ff4a77ac */ /* 0x000f220008000000 */
[----:B------:R-:W5:Y:S01]  /*07d0*/  LDCU.U8 UR73, c[0x0][0x668] ;  /* 0x0000cd00ff4977ac */ /* 0x000f620008000000 */
[----:B------:R-:W1:Y:S07]  /*07e0*/  LDCU.U8 UR72, c[0x0][0x669] ;  /* 0x0000cd20ff4877ac */ /* 0x000e6e0008000000 */
[----:B------:R-:W-:Y:S01]  /*07f0*/  UIADD3 UR65, UPT, UPT, -UR4, UR42, URZ ;  /* 0x0000002a04417290 */ /* 0x000fe2000fffe1ff */
[----:B------:R-:W-:Y:S05]  /*0800*/  @P1 BRA `(.L_x_16) ;  /* 0x0000000c00001947 */ /* 0x000fea0003800000 */
[----:B------:R-:W5:Y:S01]  /*0810*/  S2UR UR21, SR_CTAID.Z ;  /* 0x00000000001579c3 */ /* 0x000f620000002700 */
[----:B------:R-:W-:Y:S01]  /*0820*/  UMOV UR13, 0x1 ;  /* 0x00000001000d7882 */ /* 0x000fe20000000000 */
[----:B------:R-:W-:Y:S01]  /*0830*/  UMOV UR6, URZ ;  /* 0x000000ff00067c82 */ /* 0x000fe20008000000 */
[----:B-----5:R-:W-:-:S09]  /*0840*/  UISETP.GT.U32.AND UP0, UPT, UR21, 0x1ff, UPT ;  /* 0x000001ff1500788c */ /* 0x020fd2000bf04070 */
[----:B------:R-:W-:Y:S05]  /*0850*/  BRA.U UP0, `(.L_x_17) ;  /* 0x0000000900587547 */ /* 0x000fea000b800000 */
[----:B------:R-:W5:Y:S01]  /*0860*/  LDCU.64 UR6, c[0x0][0x648] ;  /* 0x0000c900ff0677ac */ /* 0x000f620008000a00 */
[----:B------:R-:W4:Y:S01]  /*0870*/  S2UR UR11, SR_CgaCtaId ;  /* 0x00000000000b79c3 */ /* 0x000f220000008800 */
[----:B------:R-:W3:Y:S01]  /*0880*/  LDCU.64 UR16, c[0x0][0x660] ;  /* 0x0000cc00ff1077ac */ /* 0x000ee20008000a00 */
[----:B------:R-:W2:Y:S01]  /*0890*/  LDCU UR10, c[0x0][0x374] ;  /* 0x00006e80ff0a77ac */ /* 0x000ea20008000800 */
[----:B------:R-:W1:Y:S01]  /*08a0*/  LDCU UR13, c[0x0][0x654] ;  /* 0x0000ca80ff0d77ac */ /* 0x000e620008000800 */
[----:B------:R-:W-:Y:S02]  /*08b0*/  UIADD3 UR15, UPT, UPT, UR65, UR65, URZ ;  /* 0x00000041410f7290 */ /* 0x000fe4000fffe0ff */
[----:B-----5:R-:W-:Y:S01]  /*08c0*/  UIMAD.WIDE.U32 UR4, UR21, UR7, URZ ;  /* 0x00000007150472a5 */ /* 0x020fe2000f8e00ff */
[----:B------:R-:W5:Y:S03]  /*08d0*/  LDCU UR7, c[0x0][0x658] ;  /* 0x0000cb00ff0777ac */ /* 0x000f660008000800 */
[----:B------:R-:W-:Y:S01]  /*08e0*/  UIADD3 UR4, UPT, UPT, -UR5, UR21, URZ ;  /* 0x0000001505047290 */ /* 0x000fe2000fffe1ff */
[----:B------:R-:W1:Y:S03]  /*08f0*/  LDCU.64 UR40, c[0x0][0x348] ;  /* 0x00006900ff2877ac */ /* 0x000e660008000a00 */
[----:B-1----:R-:W-:-:S04]  /*0900*/  USHF.R.U32.HI UR4, URZ, UR77, UR4 ;  /* 0x0000004dff047299 */ /* 0x002fc80008011604 */
[----:B------:R-:W-:-:S04]  /*0910*/  UIADD3 UR4, UPT, UPT, UR5, UR4, URZ ;  /* 0x0000000405047290 */ /* 0x000fc8000fffe0ff */
[----:B--2---:R-:W-:-:S04]  /*0920*/  USHF.R.U32.HI UR4, URZ, UR76, UR4 ;  /* 0x0000004cff047299 */ /* 0x004fc80008011604 */
[----:B------:R-:W-:-:S04]  /*0930*/  UIADD3 UR4, UPT, UPT, -UR4, URZ, URZ ;  /* 0x000000ff04047290 */ /* 0x000fc8000fffe1ff */
[----:B------:R-:W-:Y:S01]  /*0940*/  UIMAD UR9, UR4, UR6, UR21 ;  /* 0x00000006040972a4 */ /* 0x000fe2000f8e0215 */
[----:B------:R-:W1:Y:S03]  /*0950*/  LDCU UR6, c[0x0][0x370] ;  /* 0x00006e00ff0677ac */ /* 0x000e660008000800 */
[----:B-----5:R-:W-:Y:S01]  /*0960*/  UIMAD.WIDE.U32 UR4, UR9, UR7, URZ ;  /* 0x00000007090472a5 */ /* 0x020fe2000f8e00ff */
[----:B------:R-:W2:Y:S02]  /*0970*/  LDCU UR8, c[0x0][0x378] ;  /* 0x00006f00ff0877ac */ /* 0x000ea40008000800 */
[----:B------:R-:W-:-:S04]  /*0980*/  UMOV UR7, 0x400 ;  /* 0x0000040000077882 */ /* 0x000fc80000000000 */
[----:B------:R-:W-:Y:S01]  /*0990*/  UMOV UR4, UR5 ;  /* 0x0000000500047c82 */ /* 0x000fe20008000000 */
[----:B----4-:R-:W-:Y:S02]  /*09a0*/  ULEA UR7, UR11, UR7, 0x18 ;  /* 0x000000070b077291 */ /* 0x010fe4000f8ec0ff */
[----:B------:R-:W-:-:S04]  /*09b0*/  UIADD3 UR12, UPT, UPT, UR9, -UR4, URZ ;  /* 0x80000004090c7290 */ /* 0x000fc8000fffe0ff */
[----:B---3--:R-:W-:Y:S02]  /*09c0*/  USHF.R.U32.HI UR12, URZ, UR75, UR12 ;  /* 0x0000004bff0c7299 */ /* 0x008fe4000801160c */
[----:B-1----:R-:W-:Y:S02]  /*09d0*/  UIMAD UR6, UR10, UR6, URZ ;  /* 0x000000060a0672a4 */ /* 0x002fe4000f8e02ff */
[----:B------:R-:W-:-:S04]  /*09e0*/  UIADD3 UR12, UPT, UPT, UR4, UR12, URZ ;  /* 0x0000000c040c7290 */ /* 0x000fc8000fffe0ff */
[----:B------:R-:W-:-:S04]  /*09f0*/  USHF.R.U32.HI UR12, URZ, UR74, UR12 ;  /* 0x0000004aff0c7299 */ /* 0x000fc8000801160c */
[----:B------:R-:W-:-:S07]  /*0a00*/  UIMAD.WIDE.U32 UR4, UR12, UR17, URZ ;  /* 0x000000110c0472a5 */ /* 0x000fce000f8e00ff */
[----:B------:R-:W-:Y:S02]  /*0a10*/  UMOV UR4, UR5 ;  /* 0x0000000500047c82 */ /* 0x000fe40008000000 */
[----:B------:R-:W-:-:S04]  /*0a20*/  UIADD3 UR5, UPT, UPT, UR12, -UR4, URZ ;  /* 0x800000040c057290 */ /* 0x000fc8000fffe0ff */
[----:B------:R-:W-:-:S04]  /*0a30*/  USHF.R.U32.HI UR5, URZ, UR73, UR5 ;  /* 0x00000049ff057299 */ /* 0x000fc80008011605 */
[----:B------:R-:W-:Y:S02]  /*0a40*/  UIADD3 UR5, UPT, UPT, UR4, UR5, URZ ;  /* 0x0000000504057290 */ /* 0x000fe4000fffe0ff */
[----:B--2---:R-:W-:Y:S02]  /*0a50*/  UIMAD UR4, UR6, UR8, URZ ;  /* 0x00000008060472a4 */ /* 0x004fe4000f8e02ff */
[----:B------:R-:W-:Y:S02]  /*0a60*/  USHF.R.U32.HI UR5, URZ, UR72, UR5 ;  /* 0x00000048ff057299 */ /* 0x000fe40008011605 */
[----:B------:R-:W-:Y:S02]  /*0a70*/  UIADD3 UR8, UPT, UPT, -UR12, URZ, URZ ;  /* 0x000000ff0c087290 */ /* 0x000fe4000fffe1ff */
[----:B------:R-:W-:Y:S02]  /*0a80*/  ULEA.HI UR4, UR4, UR4, URZ, 0x1 ;  /* 0x0000000404047291 */ /* 0x000fe4000f8f08ff */
[----:B------:R-:W-:-:S02]  /*0a90*/  UIADD3 UR5, UPT, UPT, -UR5, URZ, URZ ;  /* 0x000000ff05057290 */ /* 0x000fc4000fffe1ff */
[----:B------:R-:W-:Y:S02]  /*0aa0*/  UIMAD UR8, UR8, UR13, UR9 ;  /* 0x0000000d080872a4 */ /* 0x000fe4000f8e0209 */
[----:B------:R-:W-:Y:S02]  /*0ab0*/  USHF.R.S32.HI UR39, URZ, 0x1, UR4 ;  /* 0x00000001ff277899 */ /* 0x000fe40008011404 */
[----:B------:R-:W-:Y:S01]  /*0ac0*/  UIMAD UR12, UR5, UR16, UR12 ;  /* 0x00000010050c72a4 */ /* 0x000fe2000f8e020c */
[----:B------:R-:W-:Y:S01]  /*0ad0*/  UMOV UR6, URZ ;  /* 0x000000ff00067c82 */ /* 0x000fe20008000000 */
[----:B------:R-:W-:-:S10]  /*0ae0*/  UMOV UR13, 0x1 ;  /* 0x00000001000d7882 */ /* 0x000fd40000000000 */
.L_x_22:
[----:B------:R-:W-:Y:S02]  /*0af0*/  USHF.L.U32 UR4, UR13, 0x1f, URZ ;  /* 0x0000001f0d047899 */ /* 0x000fe400080006ff */
[----:B------:R-:W-:Y:S02]  /*0b00*/  ULEA UR5, UR6, UR7, 0x3 ;  /* 0x0000000706057291 */ /* 0x000fe4000f8e18ff */
[----:B------:R-:W-:Y:S02]  /*0b10*/  UIADD3 UR34, UP2, UPT, UR40, 0xc0, URZ ;  /* 0x000000c028227890 */ /* 0x000fe4000ff5e0ff */
[----:B------:R-:W-:Y:S01]  /*0b20*/  MOV R2, UR4 ;  /* 0x0000000400027c02 */ /* 0x000fe20008000f00 */
[----:B------:R-:W-:Y:S02]  /*0b30*/  ULEA UR31, UR12, UR69, 0x1 ;  /* 0x000000450c1f7291 */ /* 0x000fe4000f8e08ff */
[----:B------:R-:W-:Y:S02]  /*0b40*/  UIADD3 UR36, UP3, UPT, UR40, 0x40, URZ ;  /* 0x0000004028247890 */ /* 0x000fe4000ff7e0ff */
[----:B-1----:R1:W2:Y:S01]  /*0b50*/  SYNCS.PHASECHK.TRANS64.TRYWAIT P1, [UR5+0x38], R2 ;  /* 0x00003802ff0075a7 */ /* 0x0022a20008021105 */
[----:B------:R-:W-:-:S02]  /*0b60*/  UIADD3 UR5, UPT, UPT, UR8, UR8, URZ ;  /* 0x0000000808057290 */ /* 0x000fc4000fffe0ff */
[----:B------:R-:W-:Y:S02]  /*0b70*/  UIADD3 UR32, UP1, UPT, UR40, 0x140, URZ ;  /* 0x0000014028207890 */ /* 0x000fe4000ff3e0ff */
[----:B------:R-:W-:Y:S02]  /*0b80*/  ULOP3.LUT UR4, UR5, UR69, URZ, 0xfc, !UPT ;  /* 0x0000004505047292 */ /* 0x000fe4000f8efcff */
[----:B------:R-:W-:Y:S02]  /*0b90*/  UIADD3 UR22, UP0, UPT, UR40, 0x1c0, URZ ;  /* 0x000001c028167890 */ /* 0x000fe4000ff1e0ff */
[----:B------:R-:W-:Y:S02]  /*0ba0*/  ULEA.HI UR8, UR5, UR4, URZ, 0x1 ;  /* 0x0000000405087291 */ /* 0x000fe4000f8f08ff */
[----:B------:R-:W-:Y:S02]  /*0bb0*/  UIADD3.X UR35, UPT, UPT, URZ, UR41, URZ, UP2, !UPT ;  /* 0x00000029ff237290 */ /* 0x000fe400097fe4ff */
[----:B------:R-:W-:-:S02]  /*0bc0*/  ULOP3.LUT UR5, UR8, 0xfffffffe, URZ, 0xc0, !UPT ;  /* 0xfffffffe08057892 */ /* 0x000fc4000f8ec0ff */
[----:B------:R-:W-:Y:S02]  /*0bd0*/  USHF.R.S32.HI UR8, URZ, 0x1, UR8 ;  /* 0x00000001ff087899 */ /* 0x000fe40008011408 */
[----:B------:R-:W-:Y:S02]  /*0be0*/  UISETP.NE.AND UP4, UPT, UR4, UR5, UPT ;  /* 0x000000050400728c */ /* 0x000fe4000bf85270 */
[----:B------:R-:W-:Y:S02]  /*0bf0*/  UIADD3 UR27, UPT, UPT, UR8, -0x1, URZ ;  /* 0xffffffff081b7890 */ /* 0x000fe4000fffe0ff */
[----:B------:R-:W-:Y:S02]  /*0c00*/  UISETP.LT.AND UP4, UPT, UR4, URZ, UP4 ;  /* 0x000000ff0400728c */ /* 0x000fe4000a781270 */
[----:B------:R-:W-:Y:S02]  /*0c10*/  UIADD3.X UR37, UPT, UPT, URZ, UR41, URZ, UP3, !UPT ;  /* 0x00000029ff257290 */ /* 0x000fe40009ffe4ff */
[----:B------:R-:W-:-:S02]  /*0c20*/  UIADD3.X UR33, UPT, UPT, URZ, UR41, URZ, UP1, !UPT ;  /* 0x00000029ff217290 */ /* 0x000fc40008ffe4ff */
[----:B------:R-:W-:Y:S02]  /*0c30*/  UIADD3.X UR23, UPT, UPT, URZ, UR41, URZ, UP0, !UPT ;  /* 0x00000029ff177290 */ /* 0x000fe400087fe4ff */
[----:B------:R-:W-:Y:S02]  /*0c40*/  USHF.L.U32 UR31, UR31, 0x6, URZ ;  /* 0x000000061f1f7899 */ /* 0x000fe400080006ff */
[----:B------:R-:W-:Y:S02]  /*0c50*/  UISETP.NE.AND UP2, UPT, UR69, URZ, UPT ;  /* 0x000000ff4500728c */ /* 0x000fe4000bf45270 */
[----:B------:R-:W-:Y:S01]  /*0c60*/  @!UP4 UIADD3 UR27, UPT, UPT, UR8, URZ, URZ ;  /* 0x000000ff081bc290 */ /* 0x000fe2000fffe0ff */
[----:B------:R-:W-:Y:S01]  /*0c70*/  UMOV UR5, URZ ;  /* 0x000000ff00057c82 */ /* 0x000fe20008000000 */
[----:B------:R-:W-:Y:S02]  /*0c80*/  UMOV UR18, URZ ;  /* 0x000000ff00127c82 */ /* 0x000fe40008000000 */
[----:B------:R-:W-:-:S02]  /*0c90*/  UIADD3 UR20, UPT, UPT, UR27, UR27, URZ ;  /* 0x0000001b1b147290 */ /* 0x000fc4000fffe0ff */
[----:B------:R-:W-:Y:S02]  /*0ca0*/  ULEA UR27, UR27, UR71, 0x8 ;  /* 0x000000471b1b7291 */ /* 0x000fe4000f8e40ff */
[----:B------:R-:W-:Y:S01]  /*0cb0*/  ULOP3.LUT UR20, UR20, UR69, URZ, 0xfc, !UPT ;  /* 0x0000004514147292 */ /* 0x000fe2000f8efcff */
[----:B-1----:R-:W-:-:S11]  /*0cc0*/  UMOV UR10, URZ ;  /* 0x000000ff000a7c82 */ /* 0x002fd60008000000 */
.L_x_21:
[----:B------:R-:W-:Y:S01]  /*0cd0*/  ULEA UR4, UR6, UR7, 0x3 ;  /* 0x0000000706047291 */ /* 0x000fe2000f8e18ff */
[----:B-123--:R-:W-:Y:S11]  /*0ce0*/  @P1 BRA `(.L_x_18) ;  /* 0x0000000000101947 */ /* 0x00eff60003800000 */
[----:B------:R-:W-:-:S06]  /*0cf0*/  USHF.L.U32 UR8, UR13, 0x1f, URZ ;  /* 0x0000001f0d087899 */ /* 0x000fcc00080006ff */
[----:B------:R-:W-:-:S04]  /*0d00*/  MOV R2, UR8 ;  /* 0x0000000800027c02 */ /* 0x000fc80008000f00 */
[----:B------:R-:W1:Y:S02]  /*0d10*/  SYNCS.PHASECHK.TRANS64.TRYWAIT P0, [UR4+0x38], R2 ;  /* 0x00003802ff0075a7 */ /* 0x000e640008001104 */
[----:B-1----:R-:W-:Y:S05]  /*0d20*/  @!P0 BRA `(.L_x_19) ;  /* 0x0000003800ac8947 */ /* 0x002fea0003800000 */
.L_x_18:
[----:B------:R-:W-:Y:S05]  /*0d30*/  BRA.U UP2, `(.L_x_20) ;  /* 0x00000001020c7547 */ /* 0x000fea000b800000 */
[----:B------:R-:W-:-:S13]  /*0d40*/  ELECT P0, URZ, PT ;  /* 0x0000000000ff782f */ /* 0x000fda0003800000 */
[----:B-1----:R-:W-:-:S04]  /*0d50*/  @P0 MOV R2, 0xe000 ;  /* 0x0000e00000020802 */ /* 0x002fc80000000f00 */
[----:B------:R2:W-:Y:S03]  /*0d60*/  @P0 SYNCS.ARRIVE.TRANS64 RZ, [UR4], R2 ;  /* 0x00000002ffff09a7 */ /* 0x0005e60008000004 */
.L_x_20:
[----:B------:R-:W-:Y:S01]  /*0d70*/  USHF.L.U32 UR9, UR6, 0xf, URZ ;  /* 0x0000000f06097899 */ /* 0x000fe200080006ff */
[----:B------:R-:W-:Y:S01]  /*0d80*/  PLOP3.LUT P1, PT, PT, PT, PT, 0x80, 0x8 ;  /* 0x000000000008781c */ /* 0x000fe20003f2f070 */
[----:B------:R-:W-:Y:S02]  /*0d90*/  USHF.L.U32 UR8, UR6, 0xe, URZ ;  /* 0x0000000e06087899 */ /* 0x000fe400080006ff */
[----:B------:R-:W-:Y:S02]  /*0da0*/  USHF.L.U32 UR16, UR6, 0xb, URZ ;  /* 0x0000000b06107899 */ /* 0x000fe400080006ff */
[----:B------:R-:W-:Y:S02]  /*0db0*/  UIADD3 UR6, UPT, UPT, UR6, 0x1, URZ ;  /* 0x0000000106067890 */ /* 0x000fe4000fffe0ff */
[----:B------:R-:W-:Y:S02]  /*0dc0*/  UISETP.GT.U32.AND UP0, UPT, UR5, 0xe, UPT ;  /* 0x0000000e0500788c */ /* 0x000fe4000bf04070 */
[----:B------:R-:W-:-:S02]  /*0dd0*/  UISETP.NE.AND UP1, UPT, UR6, 0x7, UPT ;  /* 0x000000070600788c */ /* 0x000fc4000bf25270 */
[----:B------:R-:W-:Y:S02]  /*0de0*/  ULOP3.LUT UR25, UR4, 0xfefffff8, URZ, 0xc0, !UPT ;  /* 0xfefffff804197892 */ /* 0x000fe4000f8ec0ff */
[----:B------:R-:W-:Y:S01]  /*0df0*/  USEL UR4, URZ, 0x1, UP1 ;  /* 0x00000001ff047887 */ /* 0x000fe20008800000 */
[----:B------:R-:W-:Y:S01]  /*0e00*/  PLOP3.LUT P0, PT, PT, PT, UP0, 0x80, 0x8 ;  /* 0x000000000008781c */ /* 0x000fe20003f0f008 */
[----:B------:R-:W-:Y:S02]  /*0e10*/  ULEA.HI.SX32 UR14, UR9, UR7, 0x1f ;  /* 0x00000007090e7291 */ /* 0x000fe4000f8ffaff */
[----:B------:R-:W-:Y:S02]  /*0e20*/  ULEA.HI.SX32 UR9, UR8, UR7, 0x1f ;  /* 0x0000000708097291 */ /* 0x000fe4000f8ffaff */
[----:B------:R-:W-:Y:S02]  /*0e30*/  USHF.L.U32 UR19, UR5, 0x2, URZ ;  /* 0x0000000205137899 */ /* 0x000fe400080006ff */
[----:B------:R-:W-:-:S02]  /*0e40*/  ULEA UR8, UR65, UR16, 0xa ;  /* 0x0000001041087291 */ /* 0x000fc4000f8e50ff */
[----:B------:R-:W-:Y:S02]  /*0e50*/  ULOP3.LUT UR13, UR13, UR4, URZ, 0x3c, !UPT ;  /* 0x000000040d0d7292 */ /* 0x000fe4000f8e3cff */
[----:B------:R-:W-:Y:S02]  /*0e60*/  USHF.L.U32 UR26, UR5, 0x8, URZ ;  /* 0x00000008051a7899 */ /* 0x000fe400080006ff */
[----:B------:R-:W-:Y:S02]  /*0e70*/  USEL UR6, UR6, URZ, UP1 ;  /* 0x000000ff06067287 */ /* 0x000fe40008800000 */
[----:B------:R-:W-:Y:S02]  /*0e80*/  UIADD3 UR24, UPT, UPT, UR14, 0x7400, URZ ;  /* 0x000074000e187890 */ /* 0x000fe4000fffe0ff */
[----:B------:R-:W-:Y:S02]  /*0e90*/  UIADD3 UR28, UPT, UPT, UR9, 0x23400, URZ ;  /* 0x00023400091c7890 */ /* 0x000fe4000fffe0ff */
[----:B------:R-:W-:-:S02]  /*0ea0*/  UIADD3 UR16, UPT, UPT, UR7, 0x31400, UR16 ;  /* 0x0003140007107890 */ /* 0x000fc4000fffe010 */
[----:B------:R-:W-:Y:S02]  /*0eb0*/  UIADD3 UR11, UPT, UPT, UR15, UR19, URZ ;  /* 0x000000130f0b7290 */ /* 0x000fe4000fffe0ff */
[----:B------:R-:W-:Y:S01]  /*0ec0*/  UIADD3 UR8, UPT, UPT, UR7, 0x34c00, UR8 ;  /* 0x00034c0007087890 */ /* 0x000fe2000fffe008 */
[----:B------:R3:W-:Y:S01]  /*0ed0*/  UTMALDG.2D.2CTA [UR24], [UR36], desc[URZ] ;  /* 0x0000ff18240075b4 */ /* 0x0007e20008209000 */
[----:B------:R-:W-:Y:S02]  /*0ee0*/  @!UP0 USHF.L.U32 UR4, UR13, 0x1f, URZ ;  /* 0x0000001f0d048899 */ /* 0x000fe400080006ff */
[----:B------:R-:W-:Y:S01]  /*0ef0*/  @!UP0 ULEA UR14, UR6, UR7, 0x3 ;  /* 0x00000007060e8291 */ /* 0x000fe2000f8e18ff */
[----:B------:R-:W-:Y:S01]  /*0f00*/  UMOV UR29, UR25 ;  /* 0x00000019001d7c82 */ /* 0x000fe20008000000 */
[----:B------:R-:W-:Y:S01]  /*0f10*/  UMOV UR30, UR26 ;  /* 0x0000001a001e7c82 */ /* 0x000fe20008000000 */
[----:B------:R-:W-:Y:S01]  /*0f20*/  UMOV UR17, UR25 ;  /* 0x0000001900117c82 */ /* 0x000fe20008000000 */
[----:B-12---:R-:W-:Y:S01]  /*0f30*/  IMAD.U32 R2, RZ, RZ, UR4 ;  /* 0x00000004ff027e24 */ /* 0x006fe2000f8e00ff */
[----:B------:R-:W-:Y:S01]  /*0f40*/  UMOV UR38, 0x30000 ;  /* 0x0003000000267882 */ /* 0x000fe20000000000 */
[----:B------:R-:W-:Y:S01]  /*0f50*/  UMOV UR9, UR25 ;  /* 0x0000001900097c82 */ /* 0x000fe20008000000 */
[----:B------:R3:W-:Y:S01]  /*0f60*/  UTMALDG.2D.2CTA [UR28], [UR34], desc[URZ] ;  /* 0x0000ff1c220075b4 */ /* 0x0007e20008209000 */
[----:B------:R-:W-:-:S04]  /*0f70*/  UIADD3 UR4, UPT, UPT, UR5, 0x1, URZ ;  /* 0x0000000105047890 */ /* 0x000fc8000fffe0ff */
[----:B------:R-:W-:Y:S01]  /*0f80*/  UISETP.NE.AND UP0, UPT, UR4, 0x10, UPT ;  /* 0x000000100400788c */ /* 0x000fe2000bf05270 */
[----:B------:R3:W-:Y:S02]  /*0f90*/  UTMALDG.3D.2CTA [UR16], [UR32], desc[URZ] ;  /* 0x0000ff10200075b4 */ /* 0x0007e40008211000 */
[----:B------:R-:W-:Y:S01]  /*0fa0*/  UMOV UR5, UR4 ;  /* 0x0000000400057c82 */ /* 0x000fe20008000000 */
[----:B------:R3:W-:Y:S01]  /*0fb0*/  UTMALDG.3D.MULTICAST.2CTA [UR8], [UR22], UR38, desc[URZ] ;  /* 0x0000ff08160073b4 */ /* 0x0007e20008211826 */
[----:B------:R3:W1:Y:S04]  /*0fc0*/  @!P0 SYNCS.PHASECHK.TRANS64.TRYWAIT P1, [UR14+0x38], R2 ;  /* 0x00003802ff0085a7 */ /* 0x000668000802110e */
[----:B------:R-:W-:Y:S05]  /*0fd0*/  BRA.U UP0, `(.L_x_21) ;  /* 0xfffffffd003c7547 */ /* 0x000fea000b83ffff */
[----:B---3--:R-:W2:Y:S01]  /*0fe0*/  LDCU.64 UR8, c[0x0][0x648] ;  /* 0x0000c900ff0877ac */ /* 0x008ea20008000a00 */
[----:B------:R-:W-:Y:S01]  /*0ff0*/  UIADD3 UR21, UPT, UPT, UR39, UR21, URZ ;  /* 0x0000001527157290 */ /* 0x000fe2000fffe0ff */
[----:B------:R-:W3:Y:S03]  /*1000*/  LDCU.64 UR10, c[0x0][0x660] ;  /* 0x0000cc00ff0a77ac */ /* 0x000ee60008000a00 */
[----:B------:R-:W-:Y:S02]  /*1010*/  UISETP.GE.AND UP0, UPT, UR21, 0x200, UPT ;  /* 0x000002001500788c */ /* 0x000fe4000bf06270 */
[----:B--2---:R-:W-:Y:S01]  /*1020*/  UIMAD.WIDE.U32 UR4, UR21, UR9, URZ ;  /* 0x00000009150472a5 */ /* 0x004fe2000f8e00ff */
[----:B------:R-:W2:Y:S03]  /*1030*/  LDCU UR9, c[0x0][0x658] ;  /* 0x0000cb00ff0977ac */ /* 0x000ea60008000800 */
[----:B------:R-:W-:-:S04]  /*1040*/  UIADD3 UR4, UPT, UPT, UR21, -UR5, URZ ;  /* 0x8000000515047290 */ /* 0x000fc8000fffe0ff */
[----:B------:R-:W-:-:S04]  /*1050*/  USHF.R.U32.HI UR4, URZ, UR77, UR4 ;  /* 0x0000004dff047299 */ /* 0x000fc80008011604 */
[----:B------:R-:W-:-:S04]  /*1060*/  UIADD3 UR4, UPT, UPT, UR5, UR4, URZ ;  /* 0x0000000405047290 */ /* 0x000fc8000fffe0ff */
[----:B------:R-:W-:-:S04]  /*1070*/  USHF.R.U32.HI UR4, URZ, UR76, UR4 ;  /* 0x0000004cff047299 */ /* 0x000fc80008011604 */
[----:B------:R-:W-:-:S04]  /*1080*/  UIADD3 UR4, UPT, UPT, -UR4, URZ, URZ ;  /* 0x000000ff04047290 */ /* 0x000fc8000fffe1ff */
[----:B------:R-:W-:-:S04]  /*1090*/  UIMAD UR8, UR8, UR4, UR21 ;  /* 0x00000004080872a4 */ /* 0x000fc8000f8e0215 */
[----:B--2---:R-:W-:Y:S01]  /*10a0*/  UIMAD.WIDE.U32 UR4, UR8, UR9, URZ ;  /* 0x00000009080472a5 */ /* 0x004fe2000f8e00ff */
[----:B------:R-:W2:Y:S06]  /*10b0*/  LDCU UR9, c[0x0][0x654] ;  /* 0x0000ca80ff0977ac */ /* 0x000eac0008000800 */
[----:B------:R-:W-:Y:S02]  /*10c0*/  UMOV UR4, UR5 ;  /* 0x0000000500047c82 */ /* 0x000fe40008000000 */
[----:B------:R-:W-:-:S04]  /*10d0*/  UIADD3 UR12, UPT, UPT, UR8, -UR4, URZ ;  /* 0x80000004080c7290 */ /* 0x000fc8000fffe0ff */
[----:B------:R-:W-:-:S04]  /*10e0*/  USHF.R.U32.HI UR12, URZ, UR75, UR12 ;  /* 0x0000004bff0c7299 */ /* 0x000fc8000801160c */
[----:B------:R-:W-:-:S04]  /*10f0*/  UIADD3 UR12, UPT, UPT, UR4, UR12, URZ ;  /* 0x0000000c040c7290 */ /* 0x000fc8000fffe0ff */
[----:B------:R-:W-:-:S04]  /*1100*/  USHF.R.U32.HI UR12, URZ, UR74, UR12 ;  /* 0x0000004aff0c7299 */ /* 0x000fc8000801160c */
[----:B---3--:R-:W-:-:S07]  /*1110*/  UIMAD.WIDE.U32 UR4, UR12, UR11, URZ ;  /* 0x0000000b0c0472a5 */ /* 0x008fce000f8e00ff */
[----:B------:R-:W-:Y:S02]  /*1120*/  UMOV UR4, UR5 ;  /* 0x0000000500047c82 */ /* 0x000fe40008000000 */
[----:B------:R-:W-:-:S04]  /*1130*/  UIADD3 UR5, UPT, UPT, UR12, -UR4, URZ ;  /* 0x800000040c057290 */ /* 0x000fc8000fffe0ff */
[----:B------:R-:W-:-:S04]  /*1140*/  USHF.R.U32.HI UR5, URZ, UR73, UR5 ;  /* 0x00000049ff057299 */ /* 0x000fc80008011605 */
[----:B------:R-:W-:Y:S02]  /*1150*/  UIADD3 UR4, UPT, UPT, UR4, UR5, URZ ;  /* 0x0000000504047290 */ /* 0x000fe4000fffe0ff */
[----:B------:R-:W-:Y:S02]  /*1160*/  UIADD3 UR5, UPT, UPT, -UR12, URZ, URZ ;  /* 0x000000ff0c057290 */ /* 0x000fe4000fffe1ff */
[----:B------:R-:W-:Y:S02]  /*1170*/  USHF.R.U32.HI UR4, URZ, UR72, UR4 ;  /* 0x00000048ff047299 */ /* 0x000fe40008011604 */
[----:B--2---:R-:W-:Y:S02]  /*1180*/  UIMAD UR8, UR9, UR5, UR8 ;  /* 0x00000005090872a4 */ /* 0x004fe4000f8e0208 */
[----:B------:R-:W-:-:S04]  /*1190*/  UIADD3 UR4, UPT, UPT, -UR4, URZ, URZ ;  /* 0x000000ff04047290 */ /* 0x000fc8000fffe1ff */
[----:B------:R-:W-:Y:S01]  /*11a0*/  UIMAD UR12, UR10, UR4, UR12 ;  /* 0x000000040a0c72a4 */ /* 0x000fe2000f8e020c */
[----:B------:R-:W-:Y:S11]  /*11b0*/  BRA.U !UP0, `(.L_x_22) ;  /* 0xfffffff9084c7547 */ /* 0x000ff6000b83ffff */
.L_x_17:
[----:B------:R-:W-:Y:S01]  /*11c0*/  UIADD3 UR4, UPT, UPT, UR6, 0x2, URZ ;  /* 0x0000000206047890 */ /* 0x000fe2000fffe0ff */
[----:B------:R-:W5:Y:S01]  /*11d0*/  S2UR UR42, SR_CgaCtaId ;  /* 0x00000000002a79c3 */ /* 0x000f620000008800 */
[----:B------:R-:W-:-:S04]  /*11e0*/  UISETP.NE.AND UP0, UPT, UR6, 0x6, UPT ;  /* 0x000000060600788c */ /* 0x000fc8000bf05270 */
[----:B------:R-:W-:-:S04]  /*11f0*/  USEL UR4, UR4, 0x1, UP0 ;  /* 0x0000000104047887 */ /* 0x000fc80008000000 */
[----:B------:R-:W-:Y:S02]  /*1200*/  UIADD3 UR5, UPT, UPT, UR4, 0x1, URZ ;  /* 0x0000000104057890 */ /* 0x000fe4000fffe0ff */
[----:B------:R-:W-:-:S04]  /*1210*/  UISETP.NE.AND UP1, UPT, UR4, 0x7, UPT ;  /* 0x000000070400788c */ /* 0x000fc8000bf25270 */
[----:B------:R-:W-:Y:S02]  /*1220*/  USEL UR4, UR5, 0x1, UP1 ;  /* 0x0000000105047887 */ /* 0x000fe40008800000 */
[----:B------:R-:W-:Y:S02]  /*1230*/  UISETP.EQ.XOR UP1, UPT, UR6, 0x6, !UP1 ;  /* 0x000000060600788c */ /* 0x000fe4000cf22a70 */
[----:B------:R-:W-:Y:S02]  /*1240*/  UIADD3 UR5, UPT, UPT, UR4, 0x1, URZ ;  /* 0x0000000104057890 */ /* 0x000fe4000fffe0ff */
[----:B------:R-:W-:Y:S02]  /*1250*/  UISETP.NE.AND UP0, UPT, UR4, 0x7, UPT ;  /* 0x000000070400788c */ /* 0x000fe4000bf05270 */
[----:B------:R-:W-:Y:S02]  /*1260*/  UISETP.EQ.XOR UP1, UPT, UR4, 0x7, UP1 ;  /* 0x000000070400788c */ /* 0x000fe40008f22a70 */
[----:B------:R-:W-:-:S04]  /*1270*/  USEL UR5, UR5, 0x1, UP0 ;  /* 0x0000000105057887 */ /* 0x000fc80008000000 */
[----:B------:R-:W-:Y:S02]  /*1280*/  UIADD3 UR6, UPT, UPT, UR5, 0x1, URZ ;  /* 0x0000000105067890 */ /* 0x000fe4000fffe0ff */
[----:B------:R-:W-:Y:S02]  /*1290*/  UISETP.NE.AND UP0, UPT, UR5, 0x7, UPT ;  /* 0x000000070500788c */ /* 0x000fe4000bf05270 */
[----:B------:R-:W-:Y:S02]  /*12a0*/  UISETP.EQ.XOR UP1, UPT, UR5, 0x7, UP1 ;  /* 0x000000070500788c */ /* 0x000fe40008f22a70 */
[----:B------:R-:W-:-:S03]  /*12b0*/  USEL UR4, UR6, 0x1, UP0 ;  /* 0x0000000106047887 */ /* 0x000fc60008000000 */
[----:B------:R-:W-:Y:S01]  /*12c0*/  UMOV UR6, 0x400 ;  /* 0x0000040000067882 */ /* 0x000fe20000000000 */
[----:B------:R-:W-:Y:S02]  /*12d0*/  UIADD3 UR5, UPT, UPT, UR4, 0x1, URZ ;  /* 0x0000000104057890 */ /* 0x000fe4000fffe0ff */
[----:B------:R-:W-:Y:S02]  /*12e0*/  UISETP.NE.AND UP0, UPT, UR4, 0x7, UPT ;  /* 0x000000070400788c */ /* 0x000fe4000bf05270 */
[----:B------:R-:W-:Y:S02]  /*12f0*/  UISETP.EQ.XOR UP1, UPT, UR4, 0x7, UP1 ;  /* 0x000000070400788c */ /* 0x000fe40008f22a70 */
[----:B------:R-:W-:Y:S02]  /*1300*/  USEL UR4, UR5, 0x1, UP0 ;  /* 0x0000000105047887 */ /* 0x000fe40008000000 */
[----:B-----5:R-:W-:Y:S02]  /*1310*/  ULEA UR6, UR42, UR6, 0x18 ;  /* 0x000000062a067291 */ /* 0x020fe4000f8ec0ff */
[----:B------:R-:W-:-:S02]  /*1320*/  UISETP.EQ.XOR UP1, UPT, UR4, 0x7, UP1 ;  /* 0x000000070400788c */ /* 0x000fc40008f22a70 */
[----:B------:R-:W-:Y:S02]  /*1330*/  UISETP.NE.AND UP0, UPT, UR4, 0x7, UPT ;  /* 0x000000070400788c */ /* 0x000fe4000bf05270 */
[----:B------:R-:W-:Y:S02]  /*1340*/  USEL UR5, URZ, 0x1, !UP1 ;  /* 0x00000001ff057887 */ /* 0x000fe4000c800000 */
[----:B------:R-:W-:Y:S02]  /*1350*/  USEL UR4, UR4, URZ, UP0 ;  /* 0x000000ff04047287 */ /* 0x000fe40008000000 */
[----:B------:R-:W-:Y:S02]  /*1360*/  ULOP3.LUT UR5, UR13, UR5, URZ, 0x3c, !UPT ;  /* 0x000000050d057292 */ /* 0x000fe4000f8e3cff */
[----:B------:R-:W-:Y:S02]  /*1370*/  ULEA UR4, UR4, UR6, 0x3 ;  /* 0x0000000604047291 */ /* 0x000fe4000f8e18ff */
[----:B------:R-:W-:-:S02]  /*1380*/  USHF.L.U32 UR5, UR5, 0x1f, URZ ;  /* 0x0000001f05057899 */ /* 0x000fc400080006ff */
[----:B------:R-:W-:-:S04]  /*1390*/  UISETP.NE.AND UP0, UPT, UR69, URZ, UPT ;  /* 0x000000ff4500728c */ /* 0x000fc8000bf05270 */
[----:B------:R-:W-:-:S04]  /*13a0*/  MOV R2, UR5 ;  /* 0x0000000500027c02 */ /* 0x000fc80008000f00 */
[----:B------:R-:W5:Y:S02]  /*13b0*/  SYNCS.PHASECHK.TRANS64.TRYWAIT P0, [UR4+0x38], R2 ;  /* 0x00003802ff0075a7 */ /* 0x000f640008001104 */
[----:B-----5:R-:W-:Y:S05]  /*13c0*/  @!P0 BRA `(.L_x_23) ;  /* 0x0000003400248947 */ /* 0x020fea0003800000 */
.L_x_66:
[----:B------:R-:W-:Y:S05]  /*13d0*/  BRA.U UP0, `(.L_x_16) ;  /* 0x00000001000c7547 */ /* 0x000fea000b800000 */
[----:B------:R-:W-:-:S13]  /*13e0*/  ELECT P0, URZ, PT ;  /* 0x0000000000ff782f */ /* 0x000fda0003800000 */
[----:B-----5:R-:W-:-:S04]  /*13f0*/  @P0 MOV R2, 0xe000 ;  /* 0x0000e00000020802 */ /* 0x020fc80000000f00 */
[----:B------:R5:W-:Y:S03]  /*1400*/  @P0 SYNCS.ARRIVE.TRANS64 RZ, [UR4], R2 ;  /* 0x00000002ffff09a7 */ /* 0x000be60008000004 */
.L_x_16:
[----:B------:R-:W-:-:S13]  /*1410*/  ISETP.NE.AND P0, PT, R7, 0x4, PT ;  /* 0x000000040700780c */ /* 0x000fda0003f05270 */
[----:B------:R-:W-:Y:S05]  /*1420*/  @P0 BRA `(.L_x_24) ;  /* 0x0000000c00080947 */ /* 0x000fea0003800000 */
[----:B------:R-:W5:Y:S08]  /*1430*/  S2UR UR68, SR_CTAID.Z ;  /* 0x00000000004479c3 */ /* 0x000f700000002700 */
[----:B------:R-:W-:Y:S01]  /*1440*/  BAR.SYNC.DEFER_BLOCKING 0x3, 0xa0 ;  /* 0x00c2800000007b1d */ /* 0x000fe20000010000 */
[----:B------:R-:W-:Y:S01]  /*1450*/  HFMA2 R6, -RZ, RZ, 0, 5.9604644775390625e-08 ;  /* 0x00000001ff067431 */ /* 0x000fe200000001ff */
[----:B-----5:R-:W-:-:S04]  /*1460*/  MOV R5, 0x1 ;  /* 0x0000000100057802 */ /* 0x020fc80000000f00 */
[----:B------:R-:W-:Y:S02]  /*1470*/  UMOV UR4, 0x400 ;  /* 0x0000040000047882 */ /* 0x000fe40000000000 */
[----:B------:R-:W-:Y:S02]  /*1480*/  ULEA UR42, UR42, UR4, 0x18 ;  /* 0x000000042a2a7291 */ /* 0x000fe4000f8ec0ff */
[----:B------:R-:W-:-:S09]  /*1490*/  UISETP.GT.U32.AND UP0, UPT, UR68, 0x1ff, UPT ;  /* 0x000001ff4400788c */ /* 0x000fd2000bf04070 */
[----:B------:R-:W-:Y:S05]  /*14a0*/  BRA.U UP0, `(.L_x_25) ;  /* 0x0000000900b47547 */ /* 0x000fea000b800000 */
[----:B------:R-:W5:Y:S01]  /*14b0*/  LDS R2, [UR42+0x98] ;  /* 0x0000982aff027984 */ /* 0x000f620008000800 */
[----:B------:R-:W4:Y:S01]  /*14c0*/  LDCU UR12, c[0x0][0x374] ;  /* 0x00006e80ff0c77ac */ /* 0x000f220008000800 */
[----:B------:R-:W-:Y:S01]  /*14d0*/  MOV R5, 0x1 ;  /* 0x0000000100057802 */ /* 0x000fe20000000f00 */
[----:B------:R-:W4:Y:S01]  /*14e0*/  LDCU UR11, c[0x0][0x370] ;  /* 0x00006e00ff0b77ac */ /* 0x000f220008000800 */
[----:B------:R-:W-:Y:S02]  /*14f0*/  UIADD3 UR7, UPT, UPT, UR42, 0x34c00, URZ ;  /* 0x00034c002a077890 */ /* 0x000fe4000fffe0ff */
[----:B------:R-:W-:Y:S02]  /*1500*/  UIADD3 UR5, UPT, UPT, UR42, 0x7400, URZ ;  /* 0x000074002a057890 */ /* 0x000fe4000fffe0ff */
[----:B------:R-:W-:Y:S01]  /*1510*/  UIADD3 UR6, UPT, UPT, UR42, 0x31400, URZ ;  /* 0x000314002a067890 */ /* 0x000fe2000fffe0ff */
[----:B------:R-:W3:Y:S01]  /*1520*/  LDCU UR70, c[0x0][0x378] ;  /* 0x00006f00ff4677ac */ /* 0x000ee20008000800 */
[----:B------:R-:W-:-:S02]  /*1530*/  UIADD3 UR4, UPT, UPT, UR42, 0x23400, URZ ;  /* 0x000234002a047890 */ /* 0x000fc4000fffe0ff */
[----:B------:R-:W-:Y:S02]  /*1540*/  USHF.R.U32.HI UR10, URZ, 0x4, UR7 ;  /* 0x00000004ff0a7899 */ /* 0x000fe40008011607 */
[----:B------:R-:W-:Y:S02]  /*1550*/  USHF.R.U32.HI UR7, URZ, 0x4, UR5 ;  /* 0x00000004ff077899 */ /* 0x000fe40008011605 */
[----:B------:R-:W-:Y:S02]  /*1560*/  ULOP3.LUT UR8, UR65, 0x1, URZ, 0x3c, !UPT ;  /* 0x0000000141087892 */ /* 0x000fe4000f8e3cff */
[----:B------:R-:W-:Y:S02]  /*1570*/  USHF.R.U32.HI UR9, URZ, 0x4, UR6 ;  /* 0x00000004ff097899 */ /* 0x000fe40008011606 */
[----:B------:R-:W-:Y:S01]  /*1580*/  USHF.R.U32.HI UR6, URZ, 0x4, UR4 ;  /* 0x00000004ff067899 */ /* 0x000fe20008011604 */
[----:B------:R-:W-:Y:S01]  /*1590*/  UMOV UR64, 0x1 ;  /* 0x0000000100407882 */ /* 0x000fe20000000000 */
[----:B------:R-:W-:-:S02]  /*15a0*/  ULOP3.LUT UR7, UR7, 0x3fc0, URZ, 0xc0, !UPT ;  /* 0x00003fc007077892 */ /* 0x000fc4000f8ec0ff */
[----:B------:R-:W-:Y:S02]  /*15b0*/  USHF.L.U32 UR5, UR64, UR8, URZ ;  /* 0x0000000840057299 */ /* 0x000fe400080006ff */
[----:B------:R-:W-:Y:S02]  /*15c0*/  USHF.L.U32 UR64, UR64, UR65, URZ ;  /* 0x0000004140407299 */ /* 0x000fe400080006ff */
[----:B------:R-:W-:Y:S01]  /*15d0*/  ULOP3.LUT UR6, UR6, 0x3fc0, URZ, 0xc0, !UPT ;  /* 0x00003fc006067892 */ /* 0x000fe2000f8ec0ff */
[----:B-----5:R-:W-:Y:S01]  /*15e0*/  R2UR UR33, R2 ;  /* 0x00000000022172ca */ /* 0x020fe200000e0000 */
[----:B------:R-:W-:Y:S02]  /*15f0*/  ULOP3.LUT UR62, UR7, 0x10000, URZ, 0xfc, !UPT ;  /* 0x00010000073e7892 */ /* 0x000fe4000f8efcff */
[----:B------:R-:W-:Y:S02]  /*1600*/  ULOP3.LUT UR10, UR10, 0x3fc0, URZ, 0xc0, !UPT ;  /* 0x00003fc00a0a7892 */ /* 0x000fe4000f8ec0ff */
[----:B------:R-:W-:-:S02]  /*1610*/  ULOP3.LUT UR9, UR9, 0x3fc0, URZ, 0xc0, !UPT ;  /* 0x00003fc009097892 */ /* 0x000fc4000f8ec0ff */
[----:B------:R-:W-:Y:S02]  /*1620*/  ULOP3.LUT UR64, UR5, 0xffff, UR64, 0xc8, !UPT ;  /* 0x0000ffff05407892 */ /* 0x000fe4000f8ec840 */
[----:B------:R-:W-:Y:S02]  /*1630*/  ULOP3.LUT UR63, UR6, 0x10000, URZ, 0xfc, !UPT ;  /* 0x00010000063f7892 */ /* 0x000fe4000f8efcff */
[----:B----4-:R-:W-:Y:S02]  /*1640*/  UIMAD UR11, UR12, UR11, URZ ;  /* 0x0000000b0c0b72a4 */ /* 0x010fe4000f8e02ff */
[----:B------:R-:W-:Y:S02]  /*1650*/  UIADD3 UR58, UPT, UPT, UR33, 0x100, URZ ;  /* 0x00000100213a7890 */ /* 0x000fe4000fffe0ff */
[----:B------:R-:W-:Y:S02]  /*1660*/  UIADD3 UR56, UPT, UPT, UR33, 0x104, URZ ;  /* 0x0000010421387890 */ /* 0x000fe4000fffe0ff */
[----:B------:R-:W-:-:S02]  /*1670*/  UIADD3 UR54, UPT, UPT, UR33, 0x108, URZ ;  /* 0x0000010821367890 */ /* 0x000fc4000fffe0ff */
[----:B------:R-:W-:Y:S02]  /*1680*/  UIADD3 UR52, UPT, UPT, UR33, 0x10c, URZ ;  /* 0x0000010c21347890 */ /* 0x000fe4000fffe0ff */
[----:B------:R-:W-:Y:S02]  /*1690*/  UIADD3 UR59, UPT, UPT, UR33, 0x110, URZ ;  /* 0x00000110213b7890 */ /* 0x000fe4000fffe0ff */
[----:B------:R-:W-:Y:S02]  /*16a0*/  UIADD3 UR57, UPT, UPT, UR33, 0x114, URZ ;  /* 0x0000011421397890 */ /* 0x000fe4000fffe0ff */
[----:B------:R-:W-:Y:S02]  /*16b0*/  USHF.R.U32.HI UR8, URZ, 0x1, UR58 ;  /* 0x00000001ff087899 */ /* 0x000fe4000801163a */
[----:B------:R-:W-:Y:S02]  /*16c0*/  USHF.R.U32.HI UR7, URZ, 0x1, UR56 ;  /* 0x00000001ff077899 */ /* 0x000fe40008011638 */
[----:B------:R-:W-:-:S02]  /*16d0*/  UIADD3 UR55, UPT, UPT, UR33, 0x118, URZ ;  /* 0x0000011821377890 */ /* 0x000fc4000fffe0ff */
[----:B------:R-:W-:Y:S02]  /*16e0*/  UIADD3 UR53, UPT, UPT, UR33, 0x11c, URZ ;  /* 0x0000011c21357890 */ /* 0x000fe4000fffe0ff */
[----:B------:R-:W-:Y:S02]  /*16f0*/  USHF.R.U32.HI UR6, URZ, 0x1, UR54 ;  /* 0x00000001ff067899 */ /* 0x000fe40008011636 */
[----:B------:R-:W-:Y:S01]  /*1700*/  USHF.R.U32.HI UR5, URZ, 0x1, UR52 ;  /* 0x00000001ff057899 */ /* 0x000fe20008011634 */
[----:B------:R-:W-:Y:S01]  /*1710*/  UMOV UR14, 0x10a02480 ;  /* 0x10a02480000e7882 */ /* 0x000fe20000000000 */
[----:B------:R-:W-:Y:S02]  /*1720*/  USHF.R.U32.HI UR50, URZ, 0x1a, UR59 ;  /* 0x0000001aff327899 */ /* 0x000fe4000801163b */
[----:B------:R-:W-:Y:S02]  /*1730*/  USHF.R.U32.HI UR48, URZ, 0x1a, UR57 ;  /* 0x0000001aff307899 */ /* 0x000fe40008011639 */
[----:B------:R-:W-:-:S02]  /*1740*/  ULOP3.LUT UR8, UR8, 0x60000000, URZ, 0xc0, !UPT ;  /* 0x6000000008087892 */ /* 0x000fc4000f8ec0ff */
[----:B------:R-:W-:Y:S02]  /*1750*/  ULOP3.LUT UR7, UR7, 0x60000000, URZ, 0xc0, !UPT ;  /* 0x6000000007077892 */ /* 0x000fe4000f8ec0ff */
[----:B------:R-:W-:Y:S02]  /*1760*/  USEL UR13, URZ, 0x4000, UP6 ;  /* 0x00004000ff0d7887 */ /* 0x000fe4000b000000 */
[----:B------:R-:W-:Y:S02]  /*1770*/  USEL UR4, UR14, 0x10a00480, !UP5 ;  /* 0x10a004800e047887 */ /* 0x000fe4000e800000 */
[----:B------:R-:W-:Y:S02]  /*1780*/  ULOP3.LUT UR60, UR10, 0x10000, URZ, 0xfc, !UPT ;  /* 0x000100000a3c7892 */ /* 0x000fe4000f8efcff */
[----:B------:R-:W-:Y:S02]  /*1790*/  ULOP3.LUT UR61, UR9, 0x10000, URZ, 0xfc, !UPT ;  /* 0x00010000093d7892 */ /* 0x000fe4000f8efcff */
[----:B---3--:R-:W-:-:S02]  /*17a0*/  UIMAD UR70, UR11, UR70, URZ ;  /* 0x000000460b4672a4 */ /* 0x008fc4000f8e02ff */
[----:B------:R-:W-:Y:S02]  /*17b0*/  USHF.R.U32.HI UR9, URZ, 0x1a, UR55 ;  /* 0x0000001aff097899 */ /* 0x000fe40008011637 */
[----:B------:R-:W-:Y:S02]  /*17c0*/  USHF.R.U32.HI UR10, URZ, 0x1a, UR53 ;  /* 0x0000001aff0a7899 */ /* 0x000fe40008011635 */
[----:B------:R-:W-:Y:S02]  /*17d0*/  ULOP3.LUT UR6, UR6, 0x60000000, URZ, 0xc0, !UPT ;  /* 0x6000000006067892 */ /* 0x000fe4000f8ec0ff */
[----:B------:R-:W-:Y:S02]  /*17e0*/  ULOP3.LUT UR5, UR5, 0x60000000, URZ, 0xc0, !UPT ;  /* 0x6000000005057892 */ /* 0x000fe4000f8ec0ff */
[----:B------:R-:W-:Y:S02]  /*17f0*/  ULOP3.LUT UR50, UR8, 0x30, UR50, 0xf8, !UPT ;  /* 0x0000003008327892 */ /* 0x000fe4000f8ef832 */
[----:B------:R-:W-:-:S02]  /*1800*/  ULOP3.LUT UR48, UR7, 0x30, UR48, 0xf8, !UPT ;  /* 0x0000003007307892 */ /* 0x000fc4000f8ef830 */
[----:B------:R-:W-:Y:S02]  /*1810*/  UIADD3 UR4, UPT, UPT, UR13, UR4, URZ ;  /* 0x000000040d047290 */ /* 0x000fe4000fffe0ff */
[----:B------:R-:W-:Y:S02]  /*1820*/  ULEA.HI UR70, UR70, UR70, URZ, 0x1 ;  /* 0x0000004646467291 */ /* 0x000fe4000f8f08ff */
[----:B------:R-:W-:Y:S02]  /*1830*/  ULOP3.LUT UR6, UR6, 0x30, UR9, 0xf8, !UPT ;  /* 0x0000003006067892 */ /* 0x000fe4000f8ef809 */
[----:B------:R-:W-:Y:S02]  /*1840*/  ULOP3.LUT UR5, UR5, 0x30, UR10, 0xf8, !UPT ;  /* 0x0000003005057892 */ /* 0x000fe4000f8ef80a */
[----:B------:R-:W-:Y:S02]  /*1850*/  ULOP3.LUT UR51, UR50, UR4, URZ, 0xfc, !UPT ;  /* 0x0000000432337292 */ /* 0x000fe4000f8efcff */
[----:B------:R-:W-:-:S02]  /*1860*/  ULOP3.LUT UR49, UR48, UR4, URZ, 0xfc, !UPT ;  /* 0x0000000430317292 */ /* 0x000fc4000f8efcff */
[----:B------:R-:W-:Y:S02]  /*1870*/  UISETP.NE.AND UP0, UPT, UR69, URZ, UPT ;  /* 0x000000ff4500728c */ /* 0x000fe4000bf05270 */
[----:B------:R-:W-:Y:S02]  /*1880*/  USHF.R.S32.HI UR70, URZ, 0x1, UR70 ;  /* 0x00000001ff467899 */ /* 0x000fe40008011446 */
[----:B------:R-:W-:Y:S02]  /*1890*/  ULOP3.LUT UR47, UR6, UR4, URZ, 0xfc, !UPT ;  /* 0x00000004062f7292 */ /* 0x000fe4000f8efcff */
[----:B------:R-:W-:Y:S02]  /*18a0*/  ULOP3.LUT UR45, UR5, UR4, URZ, 0xfc, !UPT ;  /* 0x00000004052d7292 */ /* 0x000fe4000f8efcff */
[----:B------:R-:W-:Y:S01]  /*18b0*/  UISETP.NE.AND UP1, UPT, UR69, URZ, UPT ;  /* 0x000000ff4500728c */ /* 0x000fe2000bf25270 */
[----:B------:R-:W-:Y:S01]  /*18c0*/  UMOV UR66, URZ ;  /* 0x000000ff00427c82 */ /* 0x000fe20008000000 */
[----:B------:R-:W-:Y:S01]  /*18d0*/  UMOV UR36, URZ ;  /* 0x000000ff00247c82 */ /* 0x000fe20008000000 */
[----:B------:R-:W-:Y:S01]  /*18e0*/  UMOV UR32, URZ ;  /* 0x000000ff00207c82 */ /* 0x000fe20008000000 */
[----:B------:R-:W-:Y:S01]  /*18f0*/  UMOV UR50, URZ ;  /* 0x000000ff00327c82 */ /* 0x000fe20008000000 */
[----:B------:R-:W-:Y:S01]  /*1900*/  UMOV UR48, URZ ;  /* 0x000000ff00307c82 */ /* 0x000fe20008000000 */
[----:B------:R-:W-:Y:S01]  /*1910*/  UMOV UR46, URZ ;  /* 0x000000ff002e7c82 */ /* 0x000fe20008000000 */
[----:B------:R-:W-:-:S05]  /*1920*/  UMOV UR44, URZ ;  /* 0x000000ff002c7c82 */ /* 0x000fca0008000000 */
.L_x_33:
[----:B-1--4-:R-:W-:Y:S01]  /*1930*/  PLOP3.LUT P1, PT, PT, PT, PT, 0x80, 0x8 ;  /* 0x000000000008781c */ /* 0x012fe20003f2f070 */
[----:B------:R-:W-:Y:S02]  /*1940*/  ULEA UR37, UR66, UR33, 0x7 ;  /* 0x0000002142257291 */ /* 0x000fe4000f8e38ff */
[----:B------:R-:W-:Y:S02]  /*1950*/  UIADD3 UR68, UPT, UPT, UR70, UR68, URZ ;  /* 0x0000004446447290 */ /* 0x000fe4000fffe0ff */
[----:B------:R-:W-:Y:S02]  /*1960*/  UPLOP3.LUT UP4, UPT, UPT, UPT, UPT, 0x40, 0x4 ;  /* 0x000000000004789c */ /* 0x000fe40003f8e870 */
[----:B------:R-:W-:Y:S01]  /*1970*/  ULEA UR67, UR66, UR42, 0x3 ;  /* 0x0000002a42437291 */ /* 0x000fe2000f8e18ff */
[----:B---3--:R-:W-:Y:S11]  /*1980*/  BRA.U UP0, `(.L_x_26) ;  /* 0x00000001001c7547 */ /* 0x008ff6000b800000 */
[----:B------:R-:W-:Y:S01]  /*1990*/  USHF.L.U32 UR4, UR36, 0x1f, URZ ;  /* 0x0000001f24047899 */ /* 0x000fe200080006ff */
[----:B------:R-:W-:Y:S01]  /*19a0*/  SHF.L.U32 R3, R5, 0x1f, RZ ;  /* 0x0000001f05037819 */ /* 0x000fe200000006ff */
[----:B------:R-:W-:-:S04]  /*19b0*/  ULEA UR5, UR32, UR42, 0x3 ;  /* 0x0000002a20057291 */ /* 0x000fc8000f8e18ff */
[----:B------:R-:W-:-:S05]  /*19c0*/  MOV R2, UR4 ;  /* 0x0000000400027c02 */ /* 0x000fca0008000f00 */
[----:B------:R1:W3:Y:S01]  /*19d0*/  SYNCS.PHASECHK.TRANS64.TRYWAIT P1, [UR5], R2 ;  /* 0x00000002ff0075a7 */ /* 0x0002e20008021105 */
[----:B------:R-:W4:Y:S02]  /*19e0*/  SYNCS.PHASECHK.TRANS64.TRYWAIT P0, [UR67+0x80], R3 ;  /* 0x00008003ff0075a7 */ /* 0x000f240008001143 */
[----:B-1-34-:R-:W-:Y:S05]  /*19f0*/  @!P0 BRA `(.L_x_27) ;  /* 0x0000002c00b88947 */ /* 0x01afea0003800000 */
.L_x_26:
[----:B------:R-:W-:-:S05]  /*1a00*/  UMOV UR4, URZ ;  /* 0x000000ff00047c82 */ /* 0x000fca0008000000 */
.L_x_31:
[----:B---34-:R-:W-:Y:S05]  /*1a10*/  BRA.U UP0, `(.L_x_28) ;  /* 0x0000000100dc7547 */ /* 0x018fea000b800000 */
[----:B------:R-:W-:Y:S02]  /*1a20*/  ULEA UR12, UR32, UR61, 0x7 ;  /* 0x0000003d200c7291 */ /* 0x000fe4000f8e38ff */
[----:B------:R-:W-:Y:S02]  /*1a30*/  ULEA UR10, UR32, UR60, 0x7 ;  /* 0x0000003c200a7291 */ /* 0x000fe4000f8e38ff */
[----:B------:R-:W-:Y:S02]  /*1a40*/  ULEA UR8, UR32, UR63, 0x9 ;  /* 0x0000003f20087291 */ /* 0x000fe4000f8e48ff */
[----:B------:R-:W-:Y:S02]  /*1a50*/  ULEA UR6, UR32, UR62, 0xa ;  /* 0x0000003e20067291 */ /* 0x000fe4000f8e50ff */
[----:B------:R-:W-:Y:S02]  /*1a60*/  ULEA UR5, UR32, UR42, 0x3 ;  /* 0x0000002a20057291 */ /* 0x000fe4000f8e18ff */
[----:B------:R-:W-:Y:S02]  /*1a70*/  UIADD3 UR30, UPT, UPT, UR12, 0x20, URZ ;  /* 0x000000200c1e7890 */ /* 0x000fe4000fffe0ff */
        /* <DEDUP_REMOVED lines=11> */
[----:B------:R-:W-:Y:S01]  /*1b30*/  UIADD3 UR43, UPT, UPT, UR5, 0x38, URZ ;  /* 0x00000038052b7890 */ /* 0x000fe2000fffe0ff */
[----:B------:R-:W-:Y:S01]  /*1b40*/  UMOV UR13, 0x4008 ;  /* 0x00004008000d7882 */ /* 0x000fe20000000000 */
        /* <DEDUP_REMOVED lines=12> */
[----:B------:R-:W-:Y:S05]  /*1c10*/  @P1 BRA `(.L_x_29) ;  /* 0x0000000000101947 */ /* 0x000fea0003800000 */
[----:B------:R-:W-:Y:S06]  /*1c20*/  USHF.L.U32 UR34, UR36, 0x1f, URZ ;  /* 0x0000001f24227899 */ /* 0x000fec00080006ff */
[----:B-1----:R-:W-:Y:S04]  /*1c30*/  MOV R2, UR34 ;  /* 0x0000002200027c02 */ /* 0x002fe80008000f00 */
[----:B------:R-:W1:Y:S02]  /*1c40*/  SYNCS.PHASECHK.TRANS64.TRYWAIT P0, [UR5], R2 ;  /* 0x00000002ff0075a7 */ /* 0x000e640008001105 */
[----:B-1----:R-:W-:Y:S05]  /*1c50*/  @!P0 BRA `(.L_x_30) ;  /* 0x0000002c00408947 */ /* 0x002fea0003800000 */
.L_x_29:
[----:B------:R3:W-:Y:S01]  /*1c60*/  UTCCP.T.S.2CTA.4x32dp128bit tmem[UR33+0x100], gdesc[UR12] ;  /* 0x0001000c210079e7 */ /* 0x0007e20009300000 */
[----:B------:R3:W-:Y:S01]  /*1c70*/  UTCCP.T.S.2CTA.4x32dp128bit tmem[UR33+0x104], gdesc[UR30] ;  /* 0x0001041e210079e7 */ /* 0x0007e20009300000 */
[----:B------:R3:W-:Y:S01]  /*1c80*/  UTCCP.T.S.2CTA.4x32dp128bit tmem[UR33+0x108], gdesc[UR28] ;  /* 0x0001081c210079e7 */ /* 0x0007e20009300000 */
[----:B------:R3:W-:Y:S01]  /*1c90*/  UTCCP.T.S.2CTA.4x32dp128bit tmem[UR33+0x10c], gdesc[UR26] ;  /* 0x00010c1a210079e7 */ /* 0x0007e20009300000 */
[----:B------:R3:W-:Y:S01]  /*1ca0*/  UTCCP.T.S.2CTA.4x32dp128bit tmem[UR33+0x110], gdesc[UR10] ;  /* 0x0001100a210079e7 */ /* 0x0007e20009300000 */
[----:B------:R3:W-:Y:S01]  /*1cb0*/  UTCCP.T.S.2CTA.4x32dp128bit tmem[UR33+0x114], gdesc[UR24] ;  /* 0x00011418210079e7 */ /* 0x0007e20009300000 */
[----:B------:R3:W-:Y:S01]  /*1cc0*/  UTCCP.T.S.2CTA.4x32dp128bit tmem[UR33+0x118], gdesc[UR22] ;  /* 0x00011816210079e7 */ /* 0x0007e20009300000 */
[----:B------:R3:W-:Y:S01]  /*1cd0*/  UTCCP.T.S.2CTA.4x32dp128bit tmem[UR33+0x11c], gdesc[UR20] ;  /* 0x00011c14210079e7 */ /* 0x0007e20009300000 */
[----:B------:R3:W-:Y:S01]  /*1ce0*/  UTCOMMA.2CTA.4X gdesc[UR6], gdesc[UR8], tmem[UR37], tmem[UR50], idesc[UR51], tmem[UR58], UP4 ;  /* 0x803a3208060075ea */ /* 0x0007e2000a200025 */
[----:B------:R-:W-:Y:S01]  /*1cf0*/  UPLOP3.LUT UP4, UPT, UPT, UPT, UPT, 0x80, 0x8 ;  /* 0x000000000008789c */ /* 0x000fe20003f8f070 */
[----:B------:R3:W-:Y:S01]  /*1d00*/  UTCOMMA.2CTA.4X gdesc[UR16], gdesc[UR18], tmem[UR37], tmem[UR48], idesc[UR49], tmem[UR56], UPT ;  /* 0x80383012100075ea */ /* 0x0007e2000ba00025 */
[----:B------:R-:W-:Y:S01]  /*1d10*/  UMOV UR41, 0x40004040 ;  /* 0x4000404000297882 */ /* 0x000fe20000000000 */
[----:B------:R-:W-:Y:S01]  /*1d20*/  UMOV UR34, UR35 ;  /* 0x0000002300227c82 */ /* 0x000fe20008000000 */
[----:B------:R-:W-:Y:S01]  /*1d30*/  UMOV UR39, 0x40004040 ;  /* 0x4000404000277882 */ /* 0x000fe20000000000 */
[----:B------:R-:W-:Y:S01]  /*1d40*/  UMOV UR35, 0x40004040 ;  /* 0x4000404000237882 */ /* 0x000fe20000000000 */
[----:B------:R3:W-:Y:S01]  /*1d50*/  UTCOMMA.2CTA.4X gdesc[UR40], gdesc[UR14], tmem[UR37], tmem[UR46], idesc[UR47], tmem[UR54], UPT ;  /* 0x80362e0e280075ea */ /* 0x0007e2000ba00025 */
[----:B------:R3:W-:Y:S01]  /*1d60*/  UTCOMMA.2CTA.4X gdesc[UR34], gdesc[UR38], tmem[UR37], tmem[UR44], idesc[UR45], tmem[UR52], UPT ;  /* 0x80342c26220075ea */ /* 0x0007e2000ba00025 */
[----:B------:R3:W-:Y:S01]  /*1d70*/  UTCBAR.2CTA.MULTICAST [UR43], URZ, UR64 ;  /* 0x000000ff2b0073e9 */ /* 0x0007e20008200840 */
[----:B------:R-:W-:Y:S02]  /*1d80*/  NOP ;  /* 0x0000000000007918 */ /* 0x000fe40000000000 */
.L_x_28:
[----:B------:R-:W-:Y:S01]  /*1d90*/  UIADD3 UR5, UPT, UPT, UR32, 0x1, URZ ;  /* 0x0000000120057890 */ /* 0x000fe2000fffe0ff */
[----:B------:R-:W-:Y:S01]  /*1da0*/  PLOP3.LUT P1, PT, PT, PT, PT, 0x80, 0x8 ;  /* 0x000000000008781c */ /* 0x000fe20003f2f070 */
[----:B------:R-:W-:Y:S02]  /*1db0*/  UISETP.GT.U32.AND UP3, UPT, UR4, 0xe, UPT ;  /* 0x0000000e0400788c */ /* 0x000fe4000bf64070 */
[----:B------:R-:W-:Y:S02]  /*1dc0*/  UISETP.NE.AND UP2, UPT, UR5, 0x7, UPT ;  /* 0x000000070500788c */ /* 0x000fe4000bf45270 */
[----:B------:R-:W-:Y:S02]  /*1dd0*/  UISETP.NE.OR UP3, UPT, UR69, URZ, UP3 ;  /* 0x000000ff4500728c */ /* 0x000fe40009f65670 */
[----:B---3--:R-:W-:Y:S02]  /*1de0*/  USEL UR6, URZ, 0x1, UP2 ;  /* 0x00000001ff067887 */ /* 0x008fe40009000000 */
[----:B------:R-:W-:Y:S02]  /*1df0*/  USEL UR32, UR5, URZ, UP2 ;  /* 0x000000ff05207287 */ /* 0x000fe40009000000 */
[----:B------:R-:W-:Y:S01]  /*1e00*/  ULOP3.LUT UR36, UR36, UR6, URZ, 0x3c, !UPT ;  /* 0x0000000624247292 */ /* 0x000fe2000f8e3cff */
[----:B------:R-:W-:Y:S01]  /*1e10*/  PLOP3.LUT P0, PT, PT, PT, UP3, 0x80, 0x8 ;  /* 0x000000000008781c */ /* 0x000fe20003f0f038 */
[----:B------:R-:W-:Y:S03]  /*1e20*/  UIADD3 UR4, UPT, UPT, UR4, 0x1, URZ ;  /* 0x0000000104047890 */ /* 0x000fe6000fffe0ff */
[----:B------:R-:W-:Y:S02]  /*1e30*/  @!UP3 USHF.L.U32 UR5, UR36, 0x1f, URZ ;  /* 0x0000001f2405b899 */ /* 0x000fe400080006ff */
[----:B------:R-:W-:Y:S02]  /*1e40*/  @!UP3 ULEA UR6, UR32, UR42, 0x3 ;  /* 0x0000002a2006b291 */ /* 0x000fe4000f8e18ff */
[----:B------:R-:W-:Y:S02]  /*1e50*/  UISETP.NE.AND UP2, UPT, UR4, 0x10, UPT ;  /* 0x000000100400788c */ /* 0x000fe4000bf45270 */
[----:B-1----:R-:W-:Y:S05]  /*1e60*/  IMAD.U32 R2, RZ, RZ, UR5 ;  /* 0x00000005ff027e24 */ /* 0x002fea000f8e00ff */
[----:B------:R3:W4:Y:S02]  /*1e70*/  @!P0 SYNCS.PHASECHK.TRANS64.TRYWAIT P1, [UR6], R2 ;  /* 0x00000002ff0085a7 */ /* 0x0007240008021106 */
[----:B------:R-:W-:Y:S05]  /*1e80*/  BRA.U UP2, `(.L_x_31) ;  /* 0xfffffff902e07547 */ /* 0x000fea000b83ffff */
[----:B------:R-:W-:Y:S05]  /*1e90*/  BRA.U UP1, `(.L_x_32) ;  /* 0x0000000101107547 */ /* 0x000fea000b800000 */
[----:B------:R-:W-:Y:S01]  /*1ea0*/  UIADD3 UR4, UPT, UPT, UR67, 0x70, URZ ;  /* 0x0000007043047890 */ /* 0x000fe2000fffe0ff */
[----:B------:R-:W-:-:S08]  /*1eb0*/  UMOV UR5, 0x3 ;  /* 0x0000000300057882 */ /* 0x000fd00000000000 */
[----:B------:R1:W-:Y:S01]  /*1ec0*/  UTCBAR.2CTA.MULTICAST [UR4], URZ, UR5 ;  /* 0x000000ff040073e9 */ /* 0x0003e20008200805 */
[----:B------:R-:W-:Y:S02]  /*1ed0*/  NOP ;  /* 0x0000000000007918 */ /* 0x000fe40000000000 */
.L_x_32:
[----:B-1----:R-:W-:-:S04]  /*1ee0*/  UIADD3 UR4, UPT, UPT, UR66, 0x1, URZ ;  /* 0x0000000142047890 */ /* 0x002fc8000fffe0ff */
[----:B------:R-:W-:-:S04]  /*1ef0*/  UISETP.NE.AND UP2, UPT, UR4, 0x2, UPT ;  /* 0x000000020400788c */ /* 0x000fc8000bf45270 */
[----:B------:R-:W-:Y:S02]  /*1f00*/  USEL UR4, UR4, URZ, UP2 ;  /* 0x000000ff04047287 */ /* 0x000fe40009000000 */
[----:B------:R-:W-:Y:S02]  /*1f10*/  USEL UR5, URZ, 0x1, UP2 ;  /* 0x00000001ff057887 */ /* 0x000fe40009000000 */
[----:B------:R-:W-:-:S03]  /*1f20*/  UISETP.GE.AND UP2, UPT, UR68, 0x200, UPT ;  /* 0x000002004400788c */ /* 0x000fc6000bf46270 */
[----:B------:R-:W-:Y:S01]  /*1f30*/  UMOV UR66, UR4 ;  /* 0x0000000400427c82 */ /* 0x000fe20008000000 */
[----:B------:R-:W-:-:S05]  /*1f40*/  LOP3.LUT R5, R5, UR5, RZ, 0x3c, !PT ;  /* 0x0000000505057c12 */ /* 0x000fca000f8e3cff */
[----:B------:R-:W-:Y:S05]  /*1f50*/  BRA.U !UP2, `(.L_x_33) ;  /* 0xfffffff90a747547 */ /* 0x000fea000b83ffff */
[----:B------:R-:W-:-:S06]  /*1f60*/  UIADD3 UR4, UPT, UPT, UR4, 0x1, URZ ;  /* 0x0000000104047890 */ /* 0x000fcc000fffe0ff */
[----:B------:R-:W-:Y:S02]  /*1f70*/  MOV R6, UR4 ;  /* 0x0000000400067c02 */ /* 0x000fe40008000f00 */
.L_x_25:
[----:B------:R-:W-:-:S09]  /*1f80*/  UISETP.NE.AND UP0, UPT, UR65, URZ, UPT ;  /* 0x000000ff4100728c */ /* 0x000fd2000bf05270 */
[----:B------:R-:W-:Y:S05]  /*1f90*/  BRA.U UP0, `(.L_x_24) ;  /* 0x00000001002c7547 */ /* 0x000fea000b800000 */
[----:B---3--:R-:W3:Y:S01]  /*1fa0*/  S2R R2, SR_CgaCtaId ;  /* 0x0000000000027919 */ /* 0x008ee20000008800 */
[----:B------:R-:W-:Y:S02]  /*1fb0*/  ISETP.NE.AND P0, PT, R6, 0x2, PT ;  /* 0x000000020600780c */ /* 0x000fe40003f05270 */
[----:B------:R-:W-:Y:S02]  /*1fc0*/  MOV R3, 0x400 ;  /* 0x0000040000037802 */ /* 0x000fe40000000f00 */
[----:B------:R-:W-:-:S04]  /*1fd0*/  SEL R4, RZ, 0x1, P0 ;  /* 0x00000001ff047807 */ /* 0x000fc80000000000 */
[----:B------:R-:W-:-:S05]  /*1fe0*/  LOP3.LUT R4, R5, R4, RZ, 0x3c, !PT ;  /* 0x0000000405047212 */ /* 0x000fca00078e3cff */
[----:B------:R-:W-:Y:S01]  /*1ff0*/  IMAD.U32 R4, R4, -0x80000000, RZ ;  /* 0x8000000004047824 */ /* 0x000fe200078e00ff */
[----:B---3--:R-:W-:Y:S02]  /*2000*/  LEA R2, R2, R3, 0x18 ;  /* 0x0000000302027211 */ /* 0x008fe400078ec0ff */
[----:B------:R-:W-:-:S05]  /*2010*/  SEL R3, R6, RZ, P0 ;  /* 0x000000ff06037207 */ /* 0x000fca0000000000 */
[----:B------:R-:W-:-:S04]  /*2020*/  IMAD R2, R3, 0x8, R2 ;  /* 0x0000000803027824 */ /* 0x000fc800078e0202 */
[----:B------:R-:W3:Y:S02]  /*2030*/  SYNCS.PHASECHK.TRANS64.TRYWAIT P0, [R2+URZ+0x80], R4 ;  /* 0x00008004020075a7 */ /* 0x000ee400080011ff */
[----:B---3--:R-:W-:Y:S05]  /*2040*/  @!P0 BRA `(.L_x_34) ;  /* 0x0000002800648947 */ /* 0x008fea0003800000 */
.L_x_24:
[----:B------:R-:W-:-:S13]  /*2050*/  ISETP.GT.AND P0, PT, R7, 0x3, PT ;  /* 0x000000030700780c */ /* 0x000fda0003f04270 */
[----:B-12345:R-:W-:Y:S05]  /*2060*/  @P0 EXIT ;  /* 0x000000000000094d */ /* 0x03efea0003800000 */
[----:B------:R-:W-:-:S13]  /*2070*/  ISETP.NE.AND P0, PT, R7, RZ, PT ;  /* 0x000000ff0700720c */ /* 0x000fda0003f05270 */
[----:B------:R-:W-:Y:S05]  /*2080*/  @P0 BRA `(.L_x_35) ;  /* 0x00000004008c0947 */ /* 0x000fea0003800000 */
[----:B------:R-:W1:Y:S01]  /*2090*/  S2R R6, SR_CgaCtaId ;  /* 0x0000000000067919 */ /* 0x000e620000008800 */
[----:B------:R-:W-:Y:S01]  /*20a0*/  NOP ;  /* 0x0000000000007918 */ /* 0x000fe20000000000 */
[----:B------:R-:W-:Y:S02]  /*20b0*/  MOV R3, 0x40 ;  /* 0x0000004000037802 */ /* 0x000fe40000000f00 */
[----:B------:R-:W-:Y:S02]  /*20c0*/  MOV R5, 0x400 ;  /* 0x0000040000057802 */ /* 0x000fe40000000f00 */
[C---:B-1----:R-:W-:Y:S02]  /*20d0*/  LEA R2, R6.reuse, R3, 0x18 ;  /* 0x0000000306027211 */ /* 0x042fe400078ec0ff */
[----:B------:R-:W-:-:S04]  /*20e0*/  LEA R5, R6, R5, 0x18 ;  /* 0x0000000506057211 */ /* 0x000fc800078ec0ff */
[----:B------:R-:W1:Y:S02]  /*20f0*/  LDS.U8 R2, [R2] ;  /* 0x0000000002027984 */ /* 0x000e640000000000 */
[----:B-1----:R-:W-:-:S13]  /*2100*/  ISETP.NE.AND P0, PT, R2, RZ, PT ;  /* 0x000000ff0200720c */ /* 0x002fda0003f05270 */
[----:B------:R-:W-:Y:S05]  /*2110*/  @P0 BRA `(.L_x_36) ;  /* 0x0000000400500947 */ /* 0x000fea0003800000 */
[C---:B------:R-:W-:Y:S02]  /*2120*/  LOP3.LUT R2, R6.reuse, 0x1, RZ, 0xc0, !PT ;  /* 0x0000000106027812 */ /* 0x040fe400078ec0ff */
[----:B------:R-:W-:Y:S02]  /*2130*/  LOP3.LUT R13, R6, 0x1, RZ, 0x3c, !PT ;  /* 0x00000001060d7812 */ /* 0x000fe400078e3cff */
[----:B------:R-:W-:-:S13]  /*2140*/  ISETP.NE.U32.AND P1, PT, R2, 0x1, PT ;  /* 0x000000010200780c */ /* 0x000fda0003f25070 */
[----:B------:R-:W-:Y:S05]  /*2150*/  @!P1 BRA `(.L_x_37) ;  /* 0x0000000000c49947 */ /* 0x000fea0003800000 */
[----:B------:R-:W-:Y:S01]  /*2160*/  ELECT P0, URZ, PT ;  /* 0x0000000000ff782f */ /* 0x000fe20003800000 */
[----:B------:R-:W-:-:S12]  /*2170*/  BSSY B0, `(.L_x_37) ;  /* 0x000002f000007945 */ /* 0x000fd80003800000 */
[----:B------:R-:W-:Y:S05]  /*2180*/  @!P0 BRA `(.L_x_38) ;  /* 0x0000000000b48947 */ /* 0x000fea0003800000 */
[----:B------:R-:W-:-:S05]  /*2190*/  UMOV UR4, 0x10 ;  /* 0x0000001000047882 */ /* 0x000fca0000000000 */
[----:B------:R-:W-:Y:S04]  /*21a0*/  DEPBAR.LE SB1, 0x36 ;  /* 0x00009d800000791a */ /* 0x000fe80000000000 */
[----:B------:R-:W1:Y:S02]  /*21b0*/  UTCATOMSWS.2CTA.FIND_AND_SET.ALIGN UP0, UR4, UR4 ;  /* 0x00000004000475e3 */ /* 0x000e640008200800 */
[----:B-1----:R-:W-:Y:S01]  /*21c0*/  PLOP3.LUT P0, PT, PT, PT, UP0, 0x80, 0x8 ;  /* 0x000000000008781c */ /* 0x002fe20003f0f008 */
[----:B------:R-:W-:-:S03]  /*21d0*/  IMAD.U32 R12, RZ, RZ, UR4 ;  /* 0x00000004ff0c7e24 */ /* 0x000fc6000f8e00ff */
[----:B------:R-:W-:-:S04]  /*21e0*/  SEL R2, RZ, 0xffffffff, !P0 ;  /* 0xffffffffff027807 */ /* 0x000fc80004000000 */
[----:B------:R-:W-:-:S13]  /*21f0*/  ISETP.NE.AND P0, PT, R2, RZ, PT ;  /* 0x000000ff0200720c */ /* 0x000fda0003f05270 */
[----:B------:R-:W-:Y:S05]  /*2200*/  @P0 BRA `(.L_x_39) ;  /* 0x0000000000240947 */ /* 0x000fea0003800000 */
.L_x_40:
[----:B------:R-:W-:Y:S05]  /*2210*/  NANOSLEEP 0x64 ;  /* 0x000000640000795d */ /* 0x000fea0003800000 */
[----:B------:R-:W-:-:S05]  /*2220*/  UMOV UR4, 0x10 ;  /* 0x0000001000047882 */ /* 0x000fca0000000000 */
[----:B------:R-:W-:Y:S04]  /*2230*/  DEPBAR.LE SB1, 0x36 ;  /* 0x00009d800000791a */ /* 0x000fe80000000000 */
[----:B------:R-:W1:Y:S02]  /*2240*/  UTCATOMSWS.2CTA.FIND_AND_SET.ALIGN UP0, UR4, UR4 ;  /* 0x00000004000475e3 */ /* 0x000e640008200800 */
[----:B-1----:R-:W-:Y:S01]  /*2250*/  PLOP3.LUT P0, PT, PT, PT, UP0, 0x80, 0x8 ;  /* 0x000000000008781c */ /* 0x002fe20003f0f008 */
[----:B------:R-:W-:-:S03]  /*2260*/  IMAD.U32 R12, RZ, RZ, UR4 ;  /* 0x00000004ff0c7e24 */ /* 0x000fc6000f8e00ff */
[----:B------:R-:W-:-:S04]  /*2270*/  SEL R2, RZ, 0xffffffff, !P0 ;  /* 0xffffffffff027807 */ /* 0x000fc80004000000 */
[----:B------:R-:W-:-:S13]  /*2280*/  ISETP.NE.AND P0, PT, R2, RZ, PT ;  /* 0x000000ff0200720c */ /* 0x000fda0003f05270 */
[----:B------:R-:W-:Y:S05]  /*2290*/  @!P0 BRA `(.L_x_40) ;  /* 0xfffffffc00dc8947 */ /* 0x000fea000383ffff */
.L_x_39:
[----:B------:R-:W-:Y:S01]  /*22a0*/  MOV R11, 0x60 ;  /* 0x00000060000b7802 */ /* 0x000fe20000000f00 */
[----:B------:R-:W-:Y:S01]  /*22b0*/  VIADD R2, R5, 0x98 ;  /* 0x0000009805027836 */ /* 0x000fe20000000000 */
[----:B------:R-:W-:Y:S01]  /*22c0*/  MOV R3, 0x58 ;  /* 0x0000005800037802 */ /* 0x000fe20000000f00 */
[----:B------:R-:W-:Y:S01]  /*22d0*/  IMAD.MOV.U32 R8, RZ, RZ, 0x4 ;  /* 0x00000004ff087424 */ /* 0x000fe200078e00ff */
[C---:B------:R-:W-:Y:S02]  /*22e0*/  LEA R11, R6.reuse, R11, 0x18 ;  /* 0x0000000b060b7211 */ /* 0x040fe400078ec0ff */
[----:B------:R-:W-:-:S03]  /*22f0*/  LEA R4, R6, R3, 0x18 ;  /* 0x0000000306047211 */ /* 0x000fc600078ec0ff */
[----:B------:R-:W1:Y:S02]  /*2300*/  LDS R14, [R11] ;  /* 0x000000000b0e7984 */ /* 0x000e640000000800 */
[----:B-1----:R-:W-:-:S04]  /*2310*/  IMAD.U32 R14, R14, -0x80000000, RZ ;  /* 0x800000000e0e7824 */ /* 0x002fc800078e00ff */
[----:B------:R-:W1:Y:S02]  /*2320*/  SYNCS.PHASECHK.TRANS64.TRYWAIT P0, [R4+URZ], R14 ;  /* 0x0000000e040075a7 */ /* 0x000e6400080011ff */
[----:B-1----:R-:W-:Y:S05]  /*2330*/  @P0 BRA `(.L_x_41) ;  /* 0x0000000000080947 */ /* 0x002fea0003800000 */
[----:B------:R-:W1:Y:S02]  /*2340*/  SYNCS.PHASECHK.TRANS64.TRYWAIT P0, [R4+URZ], R14 ;  /* 0x0000000e040075a7 */ /* 0x000e6400080011ff */
[----:B-1----:R-:W-:Y:S05]  /*2350*/  @!P0 BRA `(.L_x_42) ;  /* 0x0000002400b88947 */ /* 0x002fea0003800000 */
.L_x_41:
[C---:B------:R-:W-:Y:S01]  /*2360*/  PRMT R3, R13.reuse, 0x654, R4 ;  /* 0x000006540d037816 */ /* 0x040fe20000000004 */
[C---:B------:R-:W-:Y:S01]  /*2370*/  IMAD.SHL.U32 R10, R12.reuse, 0x20, RZ ;  /* 0x000000200c0a7824 */ /* 0x040fe200078e00ff */
[----:B------:R-:W-:Y:S01]  /*2380*/  PRMT R2, R13, 0x654, R2 ;  /* 0x000006540d027816 */ /* 0x000fe20000000002 */
[----:B------:R-:W-:Y:S01]  /*2390*/  IMAD.MOV.U32 R7, RZ, RZ, 0xffff ;  /* 0x0000ffffff077424 */ /* 0x000fe200078e00ff */
[----:B------:R2:W-:Y:S01]  /*23a0*/  SYNCS.ARRIVE.TRANS64.RED RZ, [R3+URZ], R8 ;  /* 0x0000000803ff79a7 */ /* 0x0005e200080004ff */
[----:B-1----:R-:W-:Y:S01]  /*23b0*/  IMAD.MOV.U32 R4, RZ, RZ, 0x1 ;  /* 0x00000001ff047424 */ /* 0x002fe200078e00ff */
[----:B------:R1:W-:Y:S01]  /*23c0*/  STS [R5+0x98], R10 ;  /* 0x0000980a05007388 */ /* 0x0003e20000000800 */
[----:B------:R-:W-:Y:S01]  /*23d0*/  VIADD R9, R12, 0x10 ;  /* 0x000000100c097836 */ /* 0x000fe20000000000 */
[----:B------:R-:W-:Y:S02]  /*23e0*/  SHF.L.U32 R7, R7, R12, RZ ;  /* 0x0000000c07077219 */ /* 0x000fe400000006ff */
[----:B------:R1:W-:Y:S02]  /*23f0*/  STAS [R2.64], R12 ;  /* 0x0000000c02007dbd */ /* 0x0003e4000c0008ff */
[----:B--2---:R-:W-:-:S02]  /*2400*/  SHF.L.U32 R8, R4, R9, RZ ;  /* 0x0000000904087219 */ /* 0x004fc400000006ff */
[----:B------:R-:W-:Y:S02]  /*2410*/  MOV R9, 0x50 ;  /* 0x0000005000097802 */ /* 0x000fe40000000f00 */
[----:B------:R-:W-:Y:S02]  /*2420*/  LOP3.LUT R7, R8, R7, RZ, 0xfc, !PT ;  /* 0x0000000708077212 */ /* 0x000fe400078efcff */
[----:B------:R-:W-:-:S05]  /*2430*/  LEA R8, R6, R9, 0x18 ;  /* 0x0000000906087211 */ /* 0x000fca00078ec0ff */
[----:B------:R1:W-:Y:S04]  /*2440*/  ATOMS.OR RZ, [R8], R7 ;  /* 0x0000000708ff738c */ /* 0x0003e80003000000 */
[----:B------:R1:W-:Y:S02]  /*2450*/  ATOMS.XOR RZ, [R11], R4 ;  /* 0x000000040bff738c */ /* 0x0003e40003800000 */
.L_x_38:
[----:B------:R-:W-:Y:S05]  /*2460*/  BSYNC B0 ;  /* 0x0000000000007941 */ /* 0x000fea0003800000 */
.L_x_37:
[----:B------:R-:W-:Y:S05]  /*2470*/  @P1 BRA `(.L_x_43) ;  /* 0x0000000000881947 */ /* 0x000fea0003800000 */
[----:B------:R-:W-:Y:S05]  /*2480*/  WARPSYNC.ALL ;  /* 0x0000000000007948 */ /* 0x000fea0003800000 */
[----:B------:R-:W-:Y:S01]  /*2490*/  NOP ;  /* 0x0000000000007918 */ /* 0x000fe20000000000 */
[----:B------:R-:W-:-:S13]  /*24a0*/  ELECT P0, URZ, PT ;  /* 0x0000000000ff782f */ /* 0x000fda0003800000 */
[----:B------:R-:W-:Y:S05]  /*24b0*/  @!P0 BRA `(.L_x_43) ;  /* 0x0000000000788947 */ /* 0x000fea0003800000 */
[----:B-1----:R-:W-:Y:S02]  /*24c0*/  MOV R7, 0x60 ;  /* 0x0000006000077802 */ /* 0x002fe40000000f00 */
[----:B------:R-:W-:Y:S02]  /*24d0*/  MOV R3, 0x58 ;  /* 0x0000005800037802 */ /* 0x000fe40000000f00 */
        /* <DEDUP_REMOVED lines=8> */
.L_x_44:
[----:B------:R-:W2:Y:S01]  /*2560*/  LDS R10, [R5+0x98] ;  /* 0x00009800050a7984 */ /* 0x000ea20000000800 */
[----:B-1----:R-:W-:Y:S01]  /*2570*/  IMAD.MOV.U32 R3, RZ, RZ, 0xffff ;  /* 0x0000ffffff037424 */ /* 0x002fe200078e00ff */
[----:B------:R-:W-:Y:S01]  /*2580*/  PRMT R4, R13, 0x654, R4 ;  /* 0x000006540d047816 */ /* 0x000fe20000000004 */
[----:B------:R-:W-:Y:S02]  /*2590*/  IMAD.MOV.U32 R2, RZ, RZ, 0x1 ;  /* 0x00000001ff027424 */ /* 0x000fe400078e00ff */
[C---:B--2---:R-:W-:Y:S01]  /*25a0*/  IMAD.SHL.U32 R8, R10.reuse, 0x20, RZ ;  /* 0x000000200a087824 */ /* 0x044fe200078e00ff */
[----:B------:R-:W-:Y:S01]  /*25b0*/  SHF.L.U32 R3, R3, R10, RZ ;  /* 0x0000000a03037219 */ /* 0x000fe200000006ff */
[----:B------:R-:W-:-:S03]  /*25c0*/  VIADD R9, R10, 0x10 ;  /* 0x000000100a097836 */ /* 0x000fc60000000000 */
[----:B------:R2:W-:Y:S02]  /*25d0*/  STS [R5+0x98], R8 ;  /* 0x0000980805007388 */ /* 0x0005e40000000800 */
[----:B------:R-:W-:Y:S02]  /*25e0*/  SHF.L.U32 R10, R2, R9, RZ ;  /* 0x00000009020a7219 */ /* 0x000fe400000006ff */
[----:B------:R-:W-:Y:S02]  /*25f0*/  MOV R9, 0x50 ;  /* 0x0000005000097802 */ /* 0x000fe40000000f00 */
[----:B------:R-:W-:Y:S02]  /*2600*/  LOP3.LUT R3, R10, R3, RZ, 0xfc, !PT ;  /* 0x000000030a037212 */ /* 0x000fe400078efcff */
[----:B------:R-:W-:-:S05]  /*2610*/  LEA R6, R6, R9, 0x18 ;  /* 0x0000000906067211 */ /* 0x000fca00078ec0ff */
[----:B------:R2:W-:Y:S01]  /*2620*/  ATOMS.OR RZ, [R6], R3 ;  /* 0x0000000306ff738c */ /* 0x0005e20003000000 */
[----:B------:R2:W-:Y:S03]  /*2630*/  SYNCS.ARRIVE.TRANS64.RED.A1T0 RZ, [R4+URZ], RZ ;  /* 0x000000ff04ff79a7 */ /* 0x0005e600081004ff */
[----:B------:R2:W-:Y:S01]  /*2640*/  ATOMS.XOR RZ, [R7], R2 ;  /* 0x0000000207ff738c */ /* 0x0005e20003800000 */
[----:B------:R-:W-:Y:S05]  /*2650*/  BRA `(.L_x_43) ;  /* 0x0000000000107947 */ /* 0x000fea0003800000 */
.L_x_36:
[----:B------:R-:W-:Y:S02]  /*2660*/  MOV R2, 0xffffffff ;  /* 0xffffffff00027802 */ /* 0x000fe40000000f00 */
[----:B------:R-:W-:-:S03]  /*2670*/  MOV R4, 0x26a0 ;  /* 0x000026a000047802 */ /* 0x000fc60000000f00 */
[----:B------:R1:W-:Y:S04]  /*2680*/  STS [R5+0x98], R2 ;  /* 0x0000980205007388 */ /* 0x0003e80000000800 */
[----:B-1----:R-:W-:Y:S05]  /*2690*/  CALL.REL.NOINC `($__internal_1_$__cuda_sm10x_tcgen05_guardrail_trap_phase_invalid_during_alloc) ;  /* 0x0000002400507944 */ /* 0x002fea0003c00000 */
.L_x_43:
[----:B------:R-:W-:Y:S05]  /*26a0*/  WARPSYNC.ALL ;  /* 0x0000000000007948 */ /* 0x000fea0003800000 */
[----:B------:R-:W-:Y:S01]  /*26b0*/  NOP ;  /* 0x0000000000007918 */ /* 0x000fe20000000000 */
.L_x_35:
[----:B------:R-:W3:Y:S08]  /*26c0*/  S2UR UR4, SR_CgaCtaId ;  /* 0x00000000000479c3 */ /* 0x000ef00000008800 */
[----:B------:R-:W-:Y:S01]  /*26d0*/  BAR.SYNC.DEFER_BLOCKING 0x3, 0xa0 ;  /* 0x00c2800000007b1d */ /* 0x000fe20000010000 */
[----:B-12---:R-:W-:-:S07]  /*26e0*/  MOV R3, 0x400 ;  /* 0x0000040000037802 */ /* 0x006fce0000000f00 */
[----:B------:R-:W1:Y:S01]  /*26f0*/  S2UR UR33, SR_CTAID.Z ;  /* 0x00000000002179c3 */ /* 0x000e620000002700 */
[----:B---3--:R-:W-:-:S05]  /*2700*/  IMAD.U32 R2, RZ, RZ, UR4 ;  /* 0x00000004ff027e24 */ /* 0x008fca000f8e00ff */
[----:B------:R-:W-:Y:S01]  /*2710*/  LEA R3, R2, R3, 0x18 ;  /* 0x0000000302037211 */ /* 0x000fe200078ec0ff */
[----:B-1----:R-:W-:-:S04]  /*2720*/  UISETP.GT.U32.AND UP0, UPT, UR33, 0x1ff, UPT ;  /* 0x000001ff2100788c */ /* 0x002fc8000bf04070 */
[----:B------:R1:W2:Y:S05]  /*2730*/  LDS R47, [R3+0x98] ;  /* 0x00009800032f7984 */ /* 0x0002aa0000000800 */
[----:B------:R-:W-:Y:S05]  /*2740*/  BRA.U UP0, `(.L_x_46) ;  /* 0x0000001d00587547 */ /* 0x000fea000b800000 */
[----:B------:R-:W3:Y:S01]  /*2750*/  LDCU.64 UR6, c[0x0][0x648] ;  /* 0x0000c900ff0677ac */ /* 0x000ee20008000a00 */
[----:B------:R-:W-:Y:S01]  /*2760*/  R2UR UR10, R48 ;  /* 0x00000000300a72ca */ /* 0x000fe200000e0000 */
[----:B------:R-:W-:Y:S01]  /*2770*/  IMAD.SHL.U32 R4, R0, 0x20, RZ ;  /* 0x0000002000047824 */ /* 0x000fe200078e00ff */
[----:B------:R-:W-:Y:S01]  /*2780*/  R2UR UR11, R49 ;  /* 0x00000000310b72ca */ /* 0x000fe200000e0000 */
[----:B------:R-:W4:Y:S01]  /*2790*/  LDCU.64 UR8, c[0x0][0x660] ;  /* 0x0000cc00ff0877ac */ /* 0x000f220008000a00 */
[----:B------:R-:W-:Y:S01]  /*27a0*/  SHF.R.U32.HI R0, RZ, 0x5, R0 ;  /* 0x00000005ff007819 */ /* 0x000fe20000011600 */
[----:B------:R-:W5:Y:S01]  /*27b0*/  S2UR UR30, SR_CgaCtaId ;  /* 0x00000000001e79c3 */ /* 0x000f620000008800 */
[----:B------:R-:W-:Y:S01]  /*27c0*/  LOP3.LUT R5, R4, 0x3e0, RZ, 0xc0, !PT ;  /* 0x000003e004057812 */ /* 0x000fe200078ec0ff */
[----:B------:R-:W1:Y:S01]  /*27d0*/  LDCU UR36, c[0x0][0x654] ;  /* 0x0000ca80ff2477ac */ /* 0x000e620008000800 */
[----:B------:R-:W2:Y:S01]  /*27e0*/  S2R R39, SR_LANEID ;  /* 0x0000000000277919 */ /* 0x000ea20000000000 */
[----:B------:R-:W-:Y:S01]  /*27f0*/  BSSY B1, `(.L_x_46) ;  /* 0x00001cb000017945 */ /* 0x000fe20003800000 */
[----:B------:R-:W-:Y:S01]  /*2800*/  IMAD.U32 R46, RZ, RZ, UR33 ;  /* 0x00000021ff2e7e24 */ /* 0x000fe2000f8e00ff */
[----:B------:R-:W1:Y:S01]  /*2810*/  LDCU.64 UR34, c[0x0][0x348] ;  /* 0x00006900ff2277ac */ /* 0x000e620008000a00 */
[----:B------:R-:W-:Y:S01]  /*2820*/  IMAD R4, R0, 0x400, R5 ;  /* 0x0000040000047824 */ /* 0x000fe200078e0205 */
[C---:B------:R-:W-:Y:S01]  /*2830*/  ISETP.NE.AND P0, PT, R2.reuse, UR10, PT ;  /* 0x0000000a02007c0c */ /* 0x040fe2000bf05270 */
[----:B------:R-:W2:Y:S01]  /*2840*/  S2UR UR29, SR_CgaCtaId ;  /* 0x00000000001d79c3 */ /* 0x000ea20000008800 */
[----:B------:R-:W-:Y:S01]  /*2850*/  USHF.R.U32.HI UR20, URZ, 0x1, UR11 ;  /* 0x00000001ff147899 */ /* 0x000fe2000801160b */
[----:B------:R-:W-:Y:S01]  /*2860*/  IMAD.IADD R5, R3, 0x1, R4 ;  /* 0x0000000103057824 */ /* 0x000fe200078e0204 */
[----:B---3--:R-:W-:Y:S01]  /*2870*/  UIMAD.WIDE.U32 UR4, UR33, UR7, URZ ;  /* 0x00000007210472a5 */ /* 0x008fe2000f8e00ff */
[----:B------:R-:W-:Y:S01]  /*2880*/  ISETP.LT.AND P0, PT, R2, RZ, P0 ;  /* 0x000000ff0200720c */ /* 0x000fe20000701270 */
[----:B------:R-:W3:Y:S01]  /*2890*/  LDCU UR7, c[0x0][0x658] ;  /* 0x0000cb00ff0777ac */ /* 0x000ee20008000800 */
[C---:B------:R-:W-:Y:S01]  /*28a0*/  VIADD R4, R5.reuse, 0x410 ;  /* 0x0000041005047836 */ /* 0x040fe20000000000 */
[----:B------:R-:W-:Y:S01]  /*28b0*/  IADD3 R5, PT, PT, R5, 0x400, RZ ;  /* 0x0000040005057810 */ /* 0x000fe20007ffe0ff */
[----:B------:R-:W2:Y:S01]  /*28c0*/  S2UR UR28, SR_CgaCtaId ;  /* 0x00000000001c79c3 */ /* 0x000ea20000008800 */
[----:B------:R-:W-:Y:S01]  /*28d0*/  UIADD3 UR4, UPT, UPT, -UR5, UR33, URZ ;  /* 0x0000002105047290 */ /* 0x000fe2000fffe1ff */
[----:B------:R-:W-:Y:S01]  /*28e0*/  CS2R R40, SRZ ;  /* 0x0000000000287805 */ /* 0x000fe2000001ff00 */
[----:B------:R-:W-:Y:S01]  /*28f0*/  UIADD3 UR22, UPT, UPT, UR20, -0x1, URZ ;  /* 0xffffffff14167890 */ /* 0x000fe2000fffe0ff */
[----:B------:R-:W-:Y:S01]  /*2900*/  SHF.R.U32.HI R43, RZ, 0x3, R4 ;  /* 0x00000003ff2b7819 */ /* 0x000fe20000011604 */
[----:B------:R-:W-:Y:S01]  /*2910*/  USHF.R.U32.HI UR4, URZ, UR77, UR4 ;  /* 0x0000004dff047299 */ /* 0x000fe20008011604 */
[----:B------:R-:W-:Y:S01]  /*2920*/  SHF.R.U32.HI R42, RZ, 0x3, R5 ;  /* 0x00000003ff2a7819 */ /* 0x000fe20000011605 */
[----:B-1----:R-:W-:Y:S01]  /*2930*/  UIADD3 UR14, UP3, UPT, UR34, 0x240, URZ ;  /* 0x00000240220e7890 */ /* 0x002fe2000ff7e0ff */
[----:B------:R-:W1:Y:S01]  /*2940*/  S2UR UR27, SR_CgaCtaId ;  /* 0x00000000001b79c3 */ /* 0x000e620000008800 */
[----:B------:R-:W-:Y:S01]  /*2950*/  UIADD3 UR4, UPT, UPT, UR5, UR4, URZ ;  /* 0x0000000405047290 */ /* 0x000fe2000fffe0ff */
[----:B------:R-:W-:Y:S01]  /*2960*/  IMAD.U32 R37, RZ, RZ, UR22 ;  /* 0x00000016ff257e24 */ /* 0x000fe2000f8e00ff */
[----:B------:R-:W-:Y:S01]  /*2970*/  @!P0 IADD3 R37, PT, PT, RZ, UR20, RZ ;  /* 0x00000014ff258c10 */ /* 0x000fe2000fffe0ff */
[----:B------:R-:W-:Y:S01]  /*2980*/  UIADD3 UR12, UP2, UPT, UR34, 0x240, URZ ;  /* 0x00000240220c7890 */ /* 0x000fe2000ff5e0ff */
[----:B------:R-:W-:Y:S01]  /*2990*/  LOP3.LUT R43, R4, 0x10, R43, 0x78, !PT ;  /* 0x00000010042b7812 */ /* 0x000fe200078e782b */
[----:B------:R-:W-:Y:S01]  /*29a0*/  USHF.R.U32.HI UR4, URZ, UR76, UR4 ;  /* 0x0000004cff047299 */ /* 0x000fe20008011604 */
[----:B------:R-:W-:Y:S01]  /*29b0*/  LOP3.LUT R42, R5, 0x10, R42, 0x78, !PT ;  /* 0x00000010052a7812 */ /* 0x000fe200078e782a */
[----:B------:R-:W1:Y:S01]  /*29c0*/  S2UR UR26, SR_CgaCtaId ;  /* 0x00000000001a79c3 */ /* 0x000e620000008800 */
[----:B------:R-:W-:Y:S01]  /*29d0*/  UIADD3 UR10, UP1, UPT, UR34, 0x240, URZ ;  /* 0x00000240220a7890 */ /* 0x000fe2000ff3e0ff */
[----:B------:R-:W-:Y:S01]  /*29e0*/  IMAD.MOV.U32 R38, RZ, RZ, RZ ;  /* 0x000000ffff267224 */ /* 0x000fe200078e00ff */
[----:B------:R-:W-:Y:S01]  /*29f0*/  UIADD3 UR4, UPT, UPT, -UR4, URZ, URZ ;  /* 0x000000ff04047290 */ /* 0x000fe2000fffe1ff */
[C---:B------:R-:W-:Y:S01]  /*2a00*/  IMAD R44, R0.reuse, 0x4, R3 ;  /* 0x00000004002c7824 */ /* 0x040fe200078e0203 */
[----:B------:R-:W1:Y:S01]  /*2a10*/  LDCU.64 UR24, c[0x0][0x358] ;  /* 0x00006b00ff1877ac */ /* 0x000e620008000a00 */
[----:B--2---:R-:W-:-:S02]  /*2a20*/  IMAD R45, R0, 0x200000, R47 ;  /* 0x00200000002d7824 */ /* 0x004fc400078e022f */
[----:B------:R-:W-:Y:S01]  /*2a30*/  IMAD.IADD R37, R37, 0x1, R37 ;  /* 0x0000000125257824 */ /* 0x000fe200078e0225 */
[----:B------:R-:W-:Y:S01]  /*2a40*/  UIMAD UR21, UR4, UR6, UR33 ;  /* 0x00000006041572a4 */ /* 0x000fe2000f8e0221 */
[----:B------:R-:W2:Y:S03]  /*2a50*/  LDCU UR32, c[0x0][0x658] ;  /* 0x0000cb00ff2077ac */ /* 0x000ea60008000800 */
[----:B---3--:R-:W-:Y:S01]  /*2a60*/  UIMAD.WIDE.U32 UR4, UR21, UR7, URZ ;  /* 0x00000007150472a5 */ /* 0x008fe2000f8e00ff */
[----:B------:R-:W3:Y:S03]  /*2a70*/  LDCU UR31, c[0x0][0x654] ;  /* 0x0000ca80ff1f77ac */ /* 0x000ee60008000800 */
[----:B------:R-:W-:Y:S01]  /*2a80*/  UIADD3 UR4, UPT, UPT, UR21, -UR5, URZ ;  /* 0x8000000515047290 */ /* 0x000fe2000fffe0ff */
[----:B------:R-:W1:Y:S03]  /*2a90*/  LDCU.64 UR16, c[0x0][0x648] ;  /* 0x0000c900ff1077ac */ /* 0x000e660008000a00 */
[----:B------:R-:W-:Y:S01]  /*2aa0*/  USHF.R.U32.HI UR4, URZ, UR75, UR4 ;  /* 0x0000004bff047299 */ /* 0x000fe20008011604 */
[----:B------:R-:W1:Y:S03]  /*2ab0*/  LDCU.64 UR18, c[0x0][0x660] ;  /* 0x0000cc00ff1277ac */ /* 0x000e660008000a00 */
[----:B------:R-:W-:-:S02]  /*2ac0*/  UIADD3 UR4, UPT, UPT, UR5, UR4, URZ ;  /* 0x0000000405047290 */ /* 0x000fc4000fffe0ff */
[----:B------:R-:W-:Y:S02]  /*2ad0*/  UIADD3.X UR15, UPT, UPT, URZ, UR35, URZ, UP3, !UPT ;  /* 0x00000023ff0f7290 */ /* 0x000fe40009ffe4ff */
[----:B------:R-:W-:Y:S02]  /*2ae0*/  USHF.R.U32.HI UR6, URZ, UR74, UR4 ;  /* 0x0000004aff067299 */ /* 0x000fe40008011604 */
[----:B------:R-:W-:Y:S02]  /*2af0*/  UIADD3.X UR13, UPT, UPT, URZ, UR35, URZ, UP2, !UPT ;  /* 0x00000023ff0d7290 */ /* 0x000fe400097fe4ff */
[----:B----4-:R-:W-:Y:S02]  /*2b00*/  UIMAD.WIDE.U32 UR4, UR6, UR9, URZ ;  /* 0x00000009060472a5 */ /* 0x010fe4000f8e00ff */
[----:B------:R-:W-:Y:S02]  /*2b10*/  UIADD3.X UR11, UPT, UPT, URZ, UR35, URZ, UP1, !UPT ;  /* 0x00000023ff0b7290 */ /* 0x000fe40008ffe4ff */
[----:B------:R-:W-:-:S04]  /*2b20*/  UIADD3 UR4, UPT, UPT, UR6, -UR5, URZ ;  /* 0x8000000506047290 */ /* 0x000fc8000fffe0ff */
[----:B------:R-:W-:-:S04]  /*2b30*/  USHF.R.U32.HI UR4, URZ, UR73, UR4 ;  /* 0x00000049ff047299 */ /* 0x000fc80008011604 */
[----:B------:R-:W-:Y:S01]  /*2b40*/  UIADD3 UR4, UPT, UPT, UR5, UR4, URZ ;  /* 0x0000000405047290 */ /* 0x000fe2000fffe0ff */
[----:B------:R-:W4:Y:S03]  /*2b50*/  LDCU UR5, c[0x0][0x374] ;  /* 0x00006e80ff0577ac */ /* 0x000f260008000800 */
[----:B------:R-:W-:-:S04]  /*2b60*/  USHF.R.U32.HI UR4, URZ, UR72, UR4 ;  /* 0x00000048ff047299 */ /* 0x000fc80008011604 */
[----:B------:R-:W-:-:S04]  /*2b70*/  UIADD3 UR4, UPT, UPT, -UR4, URZ, URZ ;  /* 0x000000ff04047290 */ /* 0x000fc8000fffe1ff */
[----:B------:R-:W-:Y:S02]  /*2b80*/  UIMAD UR23, UR4, UR8, UR6 ;  /* 0x00000008041772a4 */ /* 0x000fe4000f8e0206 */
[----:B------:R-:W-:Y:S02]  /*2b90*/  UIADD3 UR6, UPT, UPT, -UR6, URZ, URZ ;  /* 0x000000ff06067290 */ /* 0x000fe4000fffe1ff */
[----:B------:R-:W-:Y:S02]  /*2ba0*/  UIADD3 UR8, UP0, UPT, UR34, 0x240, URZ ;  /* 0x0000024022087890 */ /* 0x000fe4000ff1e0ff */
[----:B------:R-:W-:Y:S01]  /*2bb0*/  UIMAD UR6, UR6, UR36, UR21 ;  /* 0x00000024060672a4 */ /* 0x000fe2000f8e0215 */
[----:B------:R-:W-:Y:S01]  /*2bc0*/  IMAD.U32 R52, RZ, RZ, UR23 ;  /* 0x00000017ff347e24 */ /* 0x000fe2000f8e00ff */
[----:B------:R-:W4:Y:S01]  /*2bd0*/  LDCU UR4, c[0x0][0x370] ;  /* 0x00006e00ff0477ac */ /* 0x000f220008000800 */
[----:B------:R-:W1:Y:S03]  /*2be0*/  LDCU UR7, c[0x0][0x378] ;  /* 0x00006f00ff0777ac */ /* 0x000e660008000800 */
[----:B------:R-:W-:Y:S01]  /*2bf0*/  MOV R51, UR6 ;  /* 0x0000000600337c02 */ /* 0x000fe20008000f00 */
[----:B------:R-:W-:-:S02]  /*2c00*/  UIADD3.X UR9, UPT, UPT, URZ, UR35, URZ, UP0, !UPT ;  /* 0x00000023ff097290 */ /* 0x000fc400087fe4ff */
[----:B----4-:R-:W-:-:S04]  /*2c10*/  UIMAD UR4, UR5, UR4, URZ ;  /* 0x00000004050472a4 */ /* 0x010fc8000f8e02ff */
[----:B-1----:R-:W-:-:S04]  /*2c20*/  UIMAD UR4, UR4, UR7, URZ ;  /* 0x00000007040472a4 */ /* 0x002fc8000f8e02ff */
[----:B------:R-:W-:-:S04]  /*2c30*/  ULEA.HI UR7, UR4, UR4, URZ, 0x1 ;  /* 0x0000000404077291 */ /* 0x000fc8000f8f08ff */
[----:B--23-5:R-:W-:-:S12]  /*2c40*/  USHF.R.S32.HI UR7, URZ, 0x1, UR7 ;  /* 0x00000001ff077899 */ /* 0x02cfd80008011407 */
.L_x_59:
[----:B------:R-:W-:Y:S01]  /*2c50*/  LEA R36, R38, R3, 0x3 ;  /* 0x0000000326247211 */ /* 0x000fe200078e18ff */
[----:B------:R-:W-:Y:S01]  /*2c60*/  BSSY B0, `(.L_x_47) ;  /* 0x0000005000007945 */ /* 0x000fe20003800000 */
[----:B------:R-:W-:Y:S02]  /*2c70*/  SHF.L.U32 R5, R40, 0x1f, RZ ;  /* 0x0000001f28057819 */ /* 0x000fe400000006ff */
[----:B------:R-:W-:Y:S02]  /*2c80*/  LEA R50, R38, R45, 0x7 ;  /* 0x0000002d26327211 */ /* 0x000fe400078e38ff */
[----:B-1----:R-:W1:Y:S02]  /*2c90*/  SYNCS.PHASECHK.TRANS64.TRYWAIT P0, [R36+URZ+0x70], R5 ;  /* 0x00007005240075a7 */ /* 0x002e6400080011ff */
[----:B-1----:R-:W-:Y:S05]  /*2ca0*/  @!P0 BRA `(.L_x_48) ;  /* 0x0000001c00948947 */ /* 0x002fea0003800000 */
.L_x_73:
[----:B------:R-:W-:Y:S05]  /*2cb0*/  BSYNC B0 ;  /* 0x0000000000007941 */ /* 0x000fea0003800000 */
.L_x_47:
[----:B------:R-:W-:Y:S01]  /*2cc0*/  R2UR UR4, R50 ;  /* 0x00000000320472ca */ /* 0x000fe200000e0000 */
[----:B------:R-:W-:Y:S01]  /*2cd0*/  IMAD.IADD R51, R51, 0x1, R51 ;  /* 0x0000000133337824 */ /* 0x000fe200078e0233 */
[----:B------:R-:W-:Y:S01]  /*2ce0*/  ISETP.NE.AND P2, PT, R0, RZ, PT ;  /* 0x000000ff0000720c */ /* 0x000fe20003f45270 */
[----:B------:R-:W-:Y:S02]  /*2cf0*/  IMAD.SHL.U32 R59, R41, 0x4, RZ ;  /* 0x00000004293b7824 */ /* 0x000fe400078e00ff */
[----:B------:R-:W-:Y:S01]  /*2d00*/  IMAD.MOV.U32 R58, RZ, RZ, RZ ;  /* 0x000000ffff3a7224 */ /* 0x000fe200078e00ff */
[----:B------:R-:W-:Y:S01]  /*2d10*/  LOP3.LUT R56, R51, UR69, RZ, 0xfc, !PT ;  /* 0x0000004533387c12 */ /* 0x000fe2000f8efcff */
[----:B------:R-:W-:Y:S02]  /*2d20*/  IMAD.SHL.U32 R52, R52, 0x80, RZ ;  /* 0x0000008034347824 */ /* 0x000fe400078e00ff */
[----:B------:R-:W-:Y:S01]  /*2d30*/  IMAD.HI R54, R59, -0x6db6db6d, R58 ;  /* 0x924924933b367827 */ /* 0x000fe200078e023a */
[----:B------:R-:W-:-:S03]  /*2d40*/  LEA.HI R51, R51, R56, RZ, 0x1 ;  /* 0x0000003833337211 */ /* 0x000fc600078f08ff */
[----:B-1----:R-:W1:Y:S01]  /*2d50*/  LDTM.x32 R4, tmem[UR4] ;  /* 0x00000004000479ee */ /* 0x002e6200082c0000 */
[----:B------:R-:W-:Y:S02]  /*2d60*/  SHF.R.U32.HI R53, RZ, 0x1f, R54 ;  /* 0x0000001fff357819 */ /* 0x000fe40000011636 */
[----:B------:R-:W-:Y:S02]  /*2d70*/  LOP3.LUT R55, R51, 0xfffffffe, RZ, 0xc0, !PT ;  /* 0xfffffffe33377812 */ /* 0x000fe400078ec0ff */
[----:B------:R-:W-:Y:S02]  /*2d80*/  LEA.HI.SX32 R53, R54, R53, 0x1e ;  /* 0x0000003536357211 */ /* 0x000fe400078ff2ff */
[C---:B------:R-:W-:Y:S02]  /*2d90*/  ISETP.NE.AND P0, PT, R56.reuse, R55, PT ;  /* 0x000000373800720c */ /* 0x040fe40003f05270 */
[----:B------:R-:W-:Y:S01]  /*2da0*/  SHF.R.U32.HI R51, RZ, 0x1, R51 ;  /* 0x00000001ff337819 */ /* 0x000fe20000011633 */
[----:B------:R-:W-:Y:S01]  /*2db0*/  IMAD R54, R53, -0x7, R59 ;  /* 0xfffffff935367824 */ /* 0x000fe200078e023b */
[----:B------:R-:W-:-:S02]  /*2dc0*/  ISETP.LT.AND P0, PT, R56, RZ, P0 ;  /* 0x000000ff3800720c */ /* 0x000fc40000701270 */
[-C--:B-1----:R-:W-:Y:S02]  /*2dd0*/  FMNMX.NAN R53, |R18|, |R34|.reuse, !PT ;  /* 0x4000002212357209 */ /* 0x082fe40007820200 */
[----:B------:R-:W-:Y:S02]  /*2de0*/  FMNMX.NAN R56, |R19|, |R35|, !PT ;  /* 0x4000002313387209 */ /* 0x000fe40007820200 */
[----:B------:R-:W-:Y:S02]  /*2df0*/  F2FP.SATFINITE.E4M3.F32.PACK_AB_MERGE_C R34, R35, R34, RZ ;  /* 0x000000222322723e */ /* 0x000fe400048070ff */
[----:B------:R-:W-:Y:S02]  /*2e00*/  FMNMX.NAN R58, |R17|, |R33|, !PT ;  /* 0x40000021113a7209 */ /* 0x000fe40007820200 */
[-C--:B------:R-:W-:Y:S02]  /*2e10*/  F2FP.SATFINITE.E4M3.F32.PACK_AB_MERGE_C R57, R33, R32.reuse, RZ ;  /* 0x000000202139723e */ /* 0x080fe400048070ff */
[----:B------:R-:W-:-:S02]  /*2e20*/  FMNMX.NAN R35, |R16|, |R32|, !PT ;  /* 0x4000002010237209 */ /* 0x000fc40007820200 */
[----:B------:R-:W-:Y:S02]  /*2e30*/  F2FP.SATFINITE.E4M3.F32.PACK_AB_MERGE_C R55, R15, R14, RZ ;  /* 0x0000000e0f37723e */ /* 0x000fe400048070ff */
[----:B------:R-:W-:Y:S02]  /*2e40*/  FMNMX.NAN R33, |R14|, |R30|, !PT ;  /* 0x4000001e0e217209 */ /* 0x000fe40007820200 */
[----:B------:R-:W-:Y:S02]  /*2e50*/  F2FP.SATFINITE.E4M3.F32.PACK_AB_MERGE_C R19, R19, R18, RZ ;  /* 0x000000121313723e */ /* 0x000fe400048070ff */
[----:B------:R-:W-:Y:S02]  /*2e60*/  FMNMX.NAN R32, |R15|, |R31|, !PT ;  /* 0x4000001f0f207209 */ /* 0x000fe40007820200 */
[----:B------:R-:W-:Y:S02]  /*2e70*/  F2FP.SATFINITE.E4M3.F32.PACK_AB_MERGE_C R14, R31, R30, RZ ;  /* 0x0000001e1f0e723e */ /* 0x000fe400048070ff */
[----:B------:R-:W-:-:S02]  /*2e80*/  F2FP.SATFINITE.E4M3.F32.PACK_AB_MERGE_C R18, R17, R16, RZ ;  /* 0x000000101112723e */ /* 0x000fc400048070ff */
[----:B------:R-:W-:Y:S02]  /*2e90*/  F2FP.SATFINITE.E4M3.F32.PACK_AB_MERGE_C R60, R13, R12, RZ ;  /* 0x0000000c0d3c723e */ /* 0x000fe400048070ff */
[----:B------:R-:W-:Y:S02]  /*2ea0*/  FMNMX.NAN R31, |R12|, |R28|, !PT ;  /* 0x4000001c0c1f7209 */ /* 0x000fe40007820200 */
[----:B------:R-:W-:Y:S02]  /*2eb0*/  F2FP.SATFINITE.E4M3.F32.PACK_AB_MERGE_C R17, R11, R10, RZ ;  /* 0x0000000a0b11723e */ /* 0x000fe400048070ff */
[----:B------:R-:W-:Y:S02]  /*2ec0*/  F2FP.SATFINITE.E4M3.F32.PACK_AB_MERGE_C R12, R9, R8, RZ ;  /* 0x00000008090c723e */ /* 0x000fe400048070ff */
[----:B------:R-:W-:Y:S02]  /*2ed0*/  FMNMX.NAN R30, |R13|, |R29|, !PT ;  /* 0x4000001d0d1e7209 */ /* 0x000fe40007820200 */
[----:B------:R-:W-:-:S02]  /*2ee0*/  FMNMX3.NAN R53, |R10|, |R26|, R53, !PT ;  /* 0x4000001a0a357276 */ /* 0x000fc40007820235 */
[----:B------:R-:W-:Y:S02]  /*2ef0*/  FMNMX3.NAN R56, |R11|, |R27|, R56, !PT ;  /* 0x4000001b0b387276 */ /* 0x000fe40007820238 */
[----:B------:R-:W-:Y:S02]  /*2f00*/  F2FP.SATFINITE.E4M3.F32.PACK_AB_MERGE_C R13, R27, R26, RZ ;  /* 0x0000001a1b0d723e */ /* 0x000fe400048070ff */
[----:B------:R-:W-:Y:S02]  /*2f10*/  F2FP.SATFINITE.E4M3.F32.PACK_AB_MERGE_C R10, R25, R24, RZ ;  /* 0x00000018190a723e */ /* 0x000fe400048070ff */
[----:B------:R-:W-:Y:S02]  /*2f20*/  FMNMX3.NAN R58, |R9|, |R25|, R58, !PT ;  /* 0x40000019093a7276 */ /* 0x000fe4000782023a */
[----:B------:R-:W-:Y:S02]  /*2f30*/  PRMT R17, R12, 0x5410, R17 ;  /* 0x000054100c117816 */ /* 0x000fe40000000011 */
[----:B------:R-:W-:-:S02]  /*2f40*/  F2FP.SATFINITE.E4M3.F32.PACK_AB_MERGE_C R11, R7, R6, RZ ;  /* 0x00000006070b723e */ /* 0x000fc400048070ff */
[----:B------:R-:W-:Y:S02]  /*2f50*/  F2FP.SATFINITE.E4M3.F32.PACK_AB_MERGE_C R16, R5, R4, RZ ;  /* 0x000000040510723e */ /* 0x000fe400048070ff */
[----:B------:R-:W-:Y:S02]  /*2f60*/  F2FP.SATFINITE.E4M3.F32.PACK_AB_MERGE_C R9, R23, R22, RZ ;  /* 0x000000161709723e */ /* 0x000fe400048070ff */
[----:B------:R-:W-:Y:S02]  /*2f70*/  F2FP.SATFINITE.E4M3.F32.PACK_AB_MERGE_C R12, R21, R20, RZ ;  /* 0x00000014150c723e */ /* 0x000fe400048070ff */
[----:B------:R-:W-:Y:S02]  /*2f80*/  F2FP.SATFINITE.E4M3.F32.PACK_AB_MERGE_C R29, R29, R28, RZ ;  /* 0x0000001c1d1d723e */ /* 0x000fe400048070ff */
[----:B------:R-:W-:Y:S02]  /*2f90*/  PRMT R19, R18, 0x5410, R19 ;  /* 0x0000541012137816 */ /* 0x000fe40000000013 */
[----:B------:R-:W-:Y:S01]  /*2fa0*/  PRMT R13, R10, 0x5410, R13 ;  /* 0x000054100a0d7816 */ /* 0x000fe2000000000d */
[----:B------:R-:W-:Y:S01]  /*2fb0*/  IMAD R10, R54, 0x1000, R42 ;  /* 0x00001000360a7824 */ /* 0x000fe200078e022a */
[----:B------:R-:W-:-:S02]  /*2fc0*/  PRMT R16, R16, 0x5410, R11 ;  /* 0x0000541010107816 */ /* 0x000fc4000000000b */
[----:B------:R-:W-:Y:S02]  /*2fd0*/  PRMT R18, R60, 0x5410, R55 ;  /* 0x000054103c127816 */ /* 0x000fe40000000037 */
[----:B------:R-:W-:Y:S01]  /*2fe0*/  PRMT R12, R12, 0x5410, R9 ;  /* 0x000054100c0c7816 */ /* 0x000fe20000000009 */
[----:B------:R-:W-:Y:S01]  /*2ff0*/  IMAD R9, R54, 0x1000, R43 ;  /* 0x0000100036097824 */ /* 0x000fe200078e022b */
[----:B------:R-:W-:Y:S01]  /*3000*/  PRMT R15, R57, 0x5410, R34 ;  /* 0x00005410390f7816 */ /* 0x000fe20000000022 */
[----:B------:R1:W-:Y:S01]  /*3010*/  STS.128 [R10], R16 ;  /* 0x000000100a007388 */ /* 0x0003e20000000c00 */
[----:B------:R-:W-:Y:S02]  /*3020*/  PRMT R14, R29, 0x5410, R14 ;  /* 0x000054101d0e7816 */ /* 0x000fe4000000000e */
[----:B------:R-:W-:Y:S02]  /*3030*/  FMNMX3.NAN R7, |R7|, |R23|, R32, !PT ;  /* 0x4000001707077276 */ /* 0x000fe40007820220 */
[----:B------:R-:W-:Y:S01]  /*3040*/  FMNMX3.NAN R6, |R6|, |R22|, R33, !PT ;  /* 0x4000001606067276 */ /* 0x000fe20007820221 */
[----:B------:R1:W-:Y:S01]  /*3050*/  STS.128 [R9], R12 ;  /* 0x0000000c09007388 */ /* 0x0003e20000000c00 */
[----:B------:R-:W-:-:S02]  /*3060*/  FMNMX3.NAN R35, |R8|, |R24|, R35, !PT ;  /* 0x4000001808237276 */ /* 0x000fc40007820223 */
[----:B------:R-:W-:Y:S01]  /*3070*/  FMNMX3.NAN R5, |R5|, |R21|, R30, !PT ;  /* 0x4000001505057276 */ /* 0x000fe2000782021e */
[----:B------:R2:W-:Y:S06]  /*3080*/  MEMBAR.ALL.CTA ;  /* 0x0000000000007992 */ /* 0x0005ec0000008000 */
[----:B--2---:R-:W2:Y:S01]  /*3090*/  FENCE.VIEW.ASYNC.S ;  /* 0x00000000000073c6 */ /* 0x004ea20000000000 */
[----:B------:R-:W-:Y:S02]  /*30a0*/  FMNMX3.NAN R4, |R4|, |R20|, R31, !PT ;  /* 0x4000001404047276 */ /* 0x000fe4000782021f */
[----:B------:R-:W-:-:S02]  /*30b0*/  FMNMX.NAN R7, R56, R7, !PT ;  /* 0x0000000738077209 */ /* 0x000fc40007820000 */
[----:B------:R-:W-:Y:S02]  /*30c0*/  FMNMX.NAN R6, R53, R6, !PT ;  /* 0x0000000635067209 */ /* 0x000fe40007820000 */
[----:B------:R-:W-:Y:S01]  /*30d0*/  FMNMX3.NAN R7, R5, R58, R7, !PT ;  /* 0x0000003a05077276 */ /* 0x000fe20007820007 */
[----:B------:R-:W-:Y:S01]  /*30e0*/  VIADD R5, R51, 0xffffffff ;  /* 0xffffffff33057836 */ /* 0x000fe20000000000 */
[----:B------:R-:W-:Y:S01]  /*30f0*/  FMNMX3.NAN R4, R4, R35, R6, !PT ;  /* 0x0000002304047276 */ /* 0x000fe20007820006 */
[----:B------:R-:W-:-:S03]  /*3100*/  @!P0 IMAD.MOV R5, RZ, RZ, R51 ;  /* 0x000000ffff058224 */ /* 0x000fc600078e0233 */
[----:B------:R-:W-:Y:S02]  /*3110*/  FMNMX3.NAN R7, R4, R7, RZ, !PT ;  /* 0x0000000704077276 */ /* 0x000fe400078200ff */
[----:B------:R-:W-:Y:S02]  /*3120*/  LEA R51, R5, UR71, 0x8 ;  /* 0x0000004705337c11 */ /* 0x000fe4000f8e40ff */
[----:B------:R-:W-:Y:S01]  /*3130*/  FMNMX R53, RZ, R7, !PT ;  /* 0x00000007ff357209 */ /* 0x000fe20007800000 */
[----:B--2---:R-:W-:Y:S06]  /*3140*/  BAR.SYNC.DEFER_BLOCKING 0x2, 0x80 ;  /* 0x0082000000007b1d */ /* 0x004fec0000010000 */
[----:B------:R-:W-:Y:S05]  /*3150*/  @P2 BRA `(.L_x_49) ;  /* 0x0000000000482947 */ /* 0x000fea0003800000 */
[----:B------:R-:W-:Y:S01]  /*3160*/  IMAD.U32 R2, RZ, RZ, UR30 ;  /* 0x0000001eff027e24 */ /* 0x000fe2000f8e00ff */
[----:B------:R-:W-:Y:S02]  /*3170*/  MOV R3, 0x400 ;  /* 0x0000040000037802 */ /* 0x000fe40000000f00 */
[----:B------:R-:W-:Y:S02]  /*3180*/  PLOP3.LUT P0, PT, PT, PT, PT, 0x80, 0x8 ;  /* 0x000000000008781c */ /* 0x000fe40003f0f070 */
[----:B------:R-:W-:-:S05]  /*3190*/  LEA R3, R2, R3, 0x18 ;  /* 0x0000000302037211 */ /* 0x000fca00078ec0ff */
[----:B------:R-:W-:-:S04]  /*31a0*/  IMAD R4, R54, 0x1000, R3 ;  /* 0x0000100036047824 */ /* 0x000fc800078e0203 */
[----:B------:R-:W-:-:S07]  /*31b0*/  VIADD R4, R4, 0x400 ;  /* 0x0000040004047836 */ /* 0x000fce0000000000 */
.L_x_50:
[----:B------:R-:W-:Y:S02]  /*31c0*/  PLOP3.LUT P1, PT, P1, P0, PT, 0xf2, 0x2f ;  /* 0x00000000002f781c */ /* 0x000fe40000f21e72 */
[----:B------:R-:W-:-:S08]  /*31d0*/  @P0 R2UR P1, UR6, R51 ;  /* 0x00000000330602ca */ /* 0x000fd00000020000 */
[----:B------:R-:W-:Y:S02]  /*31e0*/  PLOP3.LUT P1, PT, P1, P0, PT, 0xf2, 0x2f ;  /* 0x00000000002f781c */ /* 0x000fe40000f21e72 */
[----:B------:R-:W-:-:S08]  /*31f0*/  @P0 R2UR.OR P1, UR5, R52 ;  /* 0x00000000340502ca */ /* 0x000fd00000120000 */
[----:B------:R-:W-:Y:S02]  /*3200*/  PLOP3.LUT P1, PT, P1, P0, PT, 0xf2, 0x2f ;  /* 0x00000000002f781c */ /* 0x000fe40000f21e72 */
[----:B------:R-:W-:-:S08]  /*3210*/  @P0 R2UR.OR P1, UR4, R4 ;  /* 0x00000000040402ca */ /* 0x000fd00000120000 */
[----:B------:R-:W-:Y:S02]  /*3220*/  @P0 PLOP3.LUT P0, PT, P1, PT, PT, 0x80, 0x8 ;  /* 0x000000000008081c */ /* 0x000fe40000f0f070 */
[----:B------:R-:W-:-:S03]  /*3230*/  PLOP3.LUT P1, PT, PT, PT, PT, 0x80, 0x8 ;  /* 0x000000000008781c */ /* 0x000fc60003f2f070 */
[----:B------:R2:W-:Y:S08]  /*3240*/  UTMASTG.2D [UR4], [UR14], desc[URZ] ;  /* 0x0000ff040e0073b5 */ /* 0x0005f00008009000 */
[----:B--2---:R-:W-:Y:S05]  /*3250*/  @P0 BRA.U.ANY `(.L_x_50) ;  /* 0xfffffffd00d80947 */ /* 0x004fea000393ffff */
[----:B------:R0:W-:Y:S01]  /*3260*/  UTMACMDFLUSH ;  /* 0x00000000000079b7 */ /* 0x0001e20000000000 */
[----:B------:R-:W-:-:S04]  /*3270*/  DEPBAR.LE SB0, 0x6 ;  /* 0x000081800000791a */ /* 0x000fc80000000000 */
.L_x_49:
[----:B------:R-:W-:Y:S01]  /*3280*/  R2UR UR4, R50 ;  /* 0x00000000320472ca */ /* 0x000fe200000e0000 */
[----:B------:R-:W-:Y:S01]  /*3290*/  BAR.SYNC.DEFER_BLOCKING 0x2, 0x80 ;  /* 0x0082000000007b1d */ /* 0x000fe20000010000 */
[----:B------:R-:W-:-:S05]  /*32a0*/  VIADD R54, R54, 0x1 ;  /* 0x0000000136367836 */ /* 0x000fca0000000000 */
[----:B------:R-:W-:-:S04]  /*32b0*/  ISETP.NE.AND P0, PT, R54, 0x7, PT ;  /* 0x000000073600780c */ /* 0x000fc80003f05270 */
[----:B------:R-:W-:Y:S02]  /*32c0*/  SEL R54, R54, RZ, P0 ;  /* 0x000000ff36367207 */ /* 0x000fe40000000000 */
[----:B-1----:R-:W1:Y:S02]  /*32d0*/  LDTM.x32 R4, tmem[UR4+0x20] ;  /* 0x00002004000479ee */ /* 0x002e6400082c0000 */
[----:B-1----:R-:W-:Y:S02]  /*32e0*/  FMNMX.NAN R56, |R35|, |R19|, !PT ;  /* 0x4000001323387209 */ /* 0x002fe40007820200 */
[-C--:B------:R-:W-:Y:S02]  /*32f0*/  F2FP.SATFINITE.E4M3.F32.PACK_AB_MERGE_C R19, R19, R18.reuse, RZ ;  /* 0x000000121313723e */ /* 0x080fe400048070ff */
[----:B------:R-:W-:Y:S02]  /*3300*/  FMNMX.NAN R55, |R34|, |R18|, !PT ;  /* 0x4000001222377209 */ /* 0x000fe40007820200 */
[----:B------:R-:W-:-:S02]  /*3310*/  F2FP.SATFINITE.E4M3.F32.PACK_AB_MERGE_C R18, R35, R34, RZ ;  /* 0x000000222312723e */ /* 0x000fc400048070ff */
[C---:B------:R-:W-:Y:S02]  /*3320*/  FMNMX.NAN R34, |R33|.reuse, |R17|, !PT ;  /* 0x4000001121227209 */ /* 0x040fe40007820200 */
[----:B------:R-:W-:Y:S02]  /*3330*/  F2FP.SATFINITE.E4M3.F32.PACK_AB_MERGE_C R59, R33, R32, RZ ;  /* 0x00000020213b723e */ /* 0x000fe400048070ff */
[----:B------:R-:W-:Y:S02]  /*3340*/  FMNMX.NAN R35, |R32|, |R16|, !PT ;  /* 0x4000001020237209 */ /* 0x000fe40007820200 */
[-C--:B------:R-:W-:Y:S02]  /*3350*/  F2FP.SATFINITE.E4M3.F32.PACK_AB_MERGE_C R57, R15, R14.reuse, RZ ;  /* 0x0000000e0f39723e */ /* 0x080fe400048070ff */
[----:B------:R-:W-:Y:S02]  /*3360*/  FMNMX.NAN R33, |R30|, |R14|, !PT ;  /* 0x4000000e1e217209 */ /* 0x000fe40007820200 */
[----:B------:R-:W-:-:S02]  /*3370*/  FMNMX.NAN R32, |R31|, |R15|, !PT ;  /* 0x4000000f1f207209 */ /* 0x000fc40007820200 */
[----:B------:R-:W-:Y:S02]  /*3380*/  F2FP.SATFINITE.E4M3.F32.PACK_AB_MERGE_C R14, R31, R30, RZ ;  /* 0x0000001e1f0e723e */ /* 0x000fe400048070ff */
[----:B------:R-:W-:Y:S02]  /*3390*/  FMNMX.NAN R30, |R29|, |R13|, !PT ;  /* 0x4000000d1d1e7209 */ /* 0x000fe40007820200 */
[-C--:B------:R-:W-:Y:S02]  /*33a0*/  F2FP.SATFINITE.E4M3.F32.PACK_AB_MERGE_C R60, R13, R12.reuse, RZ ;  /* 0x0000000c0d3c723e */ /* 0x080fe400048070ff */
[----:B------:R-:W-:Y:S02]  /*33b0*/  FMNMX.NAN R31, |R28|, |R12|, !PT ;  /* 0x4000000c1c1f7209 */ /* 0x000fe40007820200 */
[----:B------:R-:W-:Y:S02]  /*33c0*/  F2FP.SATFINITE.E4M3.F32.PACK_AB_MERGE_C R58, R17, R16, RZ ;  /* 0x00000010113a723e */ /* 0x000fe400048070ff */
[----:B------:R-:W-:-:S02]  /*33d0*/  F2FP.SATFINITE.E4M3.F32.PACK_AB_MERGE_C R12, R27, R26, RZ ;  /* 0x0000001a1b0c723e */ /* 0x000fc400048070ff */
[----:B------:R-:W-:Y:S02]  /*33e0*/  F2FP.SATFINITE.E4M3.F32.PACK_AB_MERGE_C R13, R25, R24, RZ ;  /* 0x00000018190d723e */ /* 0x000fe400048070ff */
[----:B------:R-:W-:Y:S02]  /*33f0*/  F2FP.SATFINITE.E4M3.F32.PACK_AB_MERGE_C R16, R11, R10, RZ ;  /* 0x0000000a0b10723e */ /* 0x000fe400048070ff */
[----:B------:R-:W-:Y:S02]  /*3400*/  F2FP.SATFINITE.E4M3.F32.PACK_AB_MERGE_C R17, R9, R8, RZ ;  /* 0x000000080911723e */ /* 0x000fe400048070ff */
[----:B------:R-:W-:Y:S02]  /*3410*/  FMNMX3.NAN R56, |R11|, |R27|, R56, !PT ;  /* 0x4000001b0b387276 */ /* 0x000fe40007820238 */
[----:B------:R-:W-:Y:S02]  /*3420*/  PRMT R13, R13, 0x5410, R12 ;  /* 0x000054100d0d7816 */ /* 0x000fe4000000000c */
[----:B------:R-:W-:-:S02]  /*3430*/  PRMT R17, R17, 0x5410, R16 ;  /* 0x0000541011117816 */ /* 0x000fc40000000010 */
[----:B------:R-:W-:Y:S02]  /*3440*/  F2FP.SATFINITE.E4M3.F32.PACK_AB_MERGE_C R11, R23, R22, RZ ;  /* 0x00000016170b723e */ /* 0x000fe400048070ff */
[----:B------:R-:W-:Y:S02]  /*3450*/  F2FP.SATFINITE.E4M3.F32.PACK_AB_MERGE_C R12, R21, R20, RZ ;  /* 0x00000014150c723e */ /* 0x000fe400048070ff */
[----:B------:R-:W-:Y:S02]  /*3460*/  F2FP.SATFINITE.E4M3.F32.PACK_AB_MERGE_C R27, R7, R6, RZ ;  /* 0x00000006071b723e */ /* 0x000fe400048070ff */
[----:B------:R-:W-:Y:S02]  /*3470*/  F2FP.SATFINITE.E4M3.F32.PACK_AB_MERGE_C R16, R5, R4, RZ ;  /* 0x000000040510723e */ /* 0x000fe400048070ff */
[----:B------:R-:W-:Y:S02]  /*3480*/  F2FP.SATFINITE.E4M3.F32.PACK_AB_MERGE_C R29, R29, R28, RZ ;  /* 0x0000001c1d1d723e */ /* 0x000fe400048070ff */
[----:B------:R-:W-:-:S02]  /*3490*/  PRMT R15, R59, 0x5410, R18 ;  /* 0x000054103b0f7816 */ /* 0x000fc40000000012 */
[----:B------:R-:W-:Y:S01]  /*34a0*/  PRMT R12, R12, 0x5410, R11 ;  /* 0x000054100c0c7816 */ /* 0x000fe2000000000b */
[----:B------:R-:W-:Y:S01]  /*34b0*/  IMAD R11, R54, 0x1000, R42 ;  /* 0x00001000360b7824 */ /* 0x000fe200078e022a */
[----:B------:R-:W-:Y:S01]  /*34c0*/  FMNMX3.NAN R55, |R10|, |R26|, R55, !PT ;  /* 0x4000001a0a377276 */ /* 0x000fe20007820237 */
[----:B------:R-:W-:Y:S01]  /*34d0*/  IMAD R10, R54, 0x1000, R43 ;  /* 0x00001000360a7824 */ /* 0x000fe200078e022b */
[----:B------:R-:W-:Y:S02]  /*34e0*/  PRMT R19, R58, 0x5410, R19 ;  /* 0x000054103a137816 */ /* 0x000fe40000000013 */
[----:B------:R-:W-:Y:S02]  /*34f0*/  PRMT R16, R16, 0x5410, R27 ;  /* 0x0000541010107816 */ /* 0x000fe4000000001b */
[----:B------:R-:W-:Y:S02]  /*3500*/  PRMT R18, R60, 0x5410, R57 ;  /* 0x000054103c127816 */ /* 0x000fe40000000039 */
[----:B------:R-:W-:-:S02]  /*3510*/  PRMT R14, R29, 0x5410, R14 ;  /* 0x000054101d0e7816 */ /* 0x000fc4000000000e */
[----:B------:R-:W-:Y:S01]  /*3520*/  FMNMX3.NAN R7, |R7|, |R23|, R32, !PT ;  /* 0x4000001707077276 */ /* 0x000fe20007820220 */
[----:B------:R1:W-:Y:S01]  /*3530*/  STS.128 [R11], R16 ;  /* 0x000000100b007388 */ /* 0x0003e20000000c00 */
[----:B------:R-:W-:Y:S02]  /*3540*/  FMNMX3.NAN R6, |R6|, |R22|, R33, !PT ;  /* 0x4000001606067276 */ /* 0x000fe40007820221 */
[----:B------:R-:W-:Y:S01]  /*3550*/  FMNMX3.NAN R34, |R9|, |R25|, R34, !PT ;  /* 0x4000001909227276 */ /* 0x000fe20007820222 */
[----:B------:R1:W-:Y:S01]  /*3560*/  STS.128 [R10], R12 ;  /* 0x0000000c0a007388 */ /* 0x0003e20000000c00 */
[----:B------:R-:W-:Y:S02]  /*3570*/  FMNMX3.NAN R35, |R8|, |R24|, R35, !PT ;  /* 0x4000001808237276 */ /* 0x000fe40007820223 */
[----:B------:R-:W-:Y:S01]  /*3580*/  FMNMX3.NAN R5, |R5|, |R21|, R30, !PT ;  /* 0x4000001505057276 */ /* 0x000fe2000782021e */
[----:B------:R2:W-:Y:S06]  /*3590*/  MEMBAR.ALL.CTA ;  /* 0x0000000000007992 */ /* 0x0005ec0000008000 */
[----:B--2---:R-:W2:Y:S01]  /*35a0*/  FENCE.VIEW.ASYNC.S ;  /* 0x00000000000073c6 */ /* 0x004ea20000000000 */
[----:B------:R-:W-:-:S02]  /*35b0*/  FMNMX3.NAN R4, |R4|, |R20|, R31, !PT ;  /* 0x4000001404047276 */ /* 0x000fc4000782021f */
[----:B------:R-:W-:Y:S02]  /*35c0*/  FMNMX.NAN R7, R56, R7, !PT ;  /* 0x0000000738077209 */ /* 0x000fe40007820000 */
[----:B------:R-:W-:Y:S02]  /*35d0*/  FMNMX.NAN R6, R55, R6, !PT ;  /* 0x0000000637067209 */ /* 0x000fe40007820000 */
[----:B------:R-:W-:Y:S02]  /*35e0*/  FMNMX3.NAN R5, R5, R34, R7, !PT ;  /* 0x0000002205057276 */ /* 0x000fe40007820007 */
[----:B------:R-:W-:-:S04]  /*35f0*/  FMNMX3.NAN R4, R4, R35, R6, !PT ;  /* 0x0000002304047276 */ /* 0x000fc80007820006 */
[----:B------:R-:W-:-:S04]  /*3600*/  FMNMX3.NAN R4, R4, R5, RZ, !PT ;  /* 0x0000000504047276 */ /* 0x000fc800078200ff */
[----:B------:R-:W-:Y:S01]  /*3610*/  FMNMX R53, R53, R4, !PT ;  /* 0x0000000435357209 */ /* 0x000fe20007800000 */
[----:B--2---:R-:W-:Y:S06]  /*3620*/  BAR.SYNC.DEFER_BLOCKING 0x2, 0x80 ;  /* 0x0082000000007b1d */ /* 0x004fec0000010000 */
[----:B------:R-:W-:Y:S05]  /*3630*/  @P2 BRA `(.L_x_51) ;  /* 0x00000000004c2947 */ /* 0x000fea0003800000 */
[----:B------:R-:W-:Y:S01]  /*3640*/  IMAD.U32 R2, RZ, RZ, UR29 ;  /* 0x0000001dff027e24 */ /* 0x000fe2000f8e00ff */
[----:B------:R-:W-:Y:S02]  /*3650*/  MOV R3, 0x400 ;  /* 0x0000040000037802 */ /* 0x000fe40000000f00 */
[----:B------:R-:W-:Y:S02]  /*3660*/  PLOP3.LUT P0, PT, PT, PT, PT, 0x80, 0x8 ;  /* 0x000000000008781c */ /* 0x000fe40003f0f070 */
[----:B------:R-:W-:Y:S02]  /*3670*/  LEA R3, R2, R3, 0x18 ;  /* 0x0000000302037211 */ /* 0x000fe400078ec0ff */
[----:B------:R-:W-:-:S03]  /*3680*/  IADD3 R4, PT, PT, R52, 0x20, RZ ;  /* 0x0000002034047810 */ /* 0x000fc60007ffe0ff */
[----:B------:R-:W-:-:S04]  /*3690*/  IMAD R5, R54, 0x1000, R3 ;  /* 0x0000100036057824 */ /* 0x000fc800078e0203 */
[----:B------:R-:W-:-:S07]  /*36a0*/  VIADD R5, R5, 0x400 ;  /* 0x0000040005057836 */ /* 0x000fce0000000000 */
.L_x_52:
        /* <DEDUP_REMOVED lines=12> */
.L_x_51:
        /* <DEDUP_REMOVED lines=67> */
.L_x_54:
        /* <DEDUP_REMOVED lines=12> */
.L_x_53:
[----:B------:R-:W-:Y:S01]  /*3c60*/  R2UR UR4, R50 ;  /* 0x00000000320472ca */ /* 0x000fe200000e0000 */
[----:B------:R-:W-:-:S12]  /*3c70*/  BAR.SYNC.DEFER_BLOCKING 0x2, 0x80 ;  /* 0x0082000000007b1d */ /* 0x000fd80000010000 */
[----:B-1----:R-:W1:Y:S02]  /*3c80*/  LDTM.x32 R4, tmem[UR4+0x60] ;  /* 0x00006004000479ee */ /* 0x002e6400082c0000 */
[----:B-1----:R-:W-:Y:S02]  /*3c90*/  FMNMX.NAN R50, |R35|, |R19|, !PT ;  /* 0x4000001323327209 */ /* 0x002fe40007820200 */
[-C--:B------:R-:W-:Y:S02]  /*3ca0*/  FMNMX.NAN R55, |R34|, |R18|.reuse, !PT ;  /* 0x4000001222377209 */ /* 0x080fe40007820200 */
[----:B------:R-:W-:Y:S02]  /*3cb0*/  F2FP.SATFINITE.E4M3.F32.PACK_AB_MERGE_C R19, R19, R18, RZ ;  /* 0x000000121313723e */ /* 0x000fe400048070ff */
[----:B------:R-:W-:Y:S02]  /*3cc0*/  F2FP.SATFINITE.E4M3.F32.PACK_AB_MERGE_C R18, R35, R34, RZ ;  /* 0x000000222312723e */ /* 0x000fe400048070ff */
[----:B------:R-:W-:-:S02]  /*3cd0*/  F2FP.SATFINITE.E4M3.F32.PACK_AB_MERGE_C R56, R17, R16, RZ ;  /* 0x000000101138723e */ /* 0x000fc400048070ff */
[----:B------:R-:W-:Y:S02]  /*3ce0*/  FMNMX.NAN R35, |R32|, |R16|, !PT ;  /* 0x4000001020237209 */ /* 0x000fe40007820200 */
[----:B------:R-:W-:Y:S02]  /*3cf0*/  F2FP.SATFINITE.E4M3.F32.PACK_AB_MERGE_C R16, R11, R10, RZ ;  /* 0x0000000a0b10723e */ /* 0x000fe400048070ff */
[----:B------:R-:W-:Y:S01]  /*3d00*/  FMNMX3.NAN R55, |R10|, |R26|, R55, !PT ;  /* 0x4000001a0a377276 */ /* 0x000fe20007820237 */
[----:B------:R-:W-:Y:S01]  /*3d10*/  VIADD R10, R54, 0x1 ;  /* 0x00000001360a7836 */ /* 0x000fe20000000000 */
[C---:B------:R-:W-:Y:S02]  /*3d20*/  FMNMX.NAN R34, |R33|.reuse, |R17|, !PT ;  /* 0x4000001121227209 */ /* 0x040fe40007820200 */
[----:B------:R-:W-:Y:S02]  /*3d30*/  F2FP.SATFINITE.E4M3.F32.PACK_AB_MERGE_C R59, R33, R32, RZ ;  /* 0x00000020213b723e */ /* 0x000fe400048070ff */
[----:B------:R-:W-:-:S02]  /*3d40*/  F2FP.SATFINITE.E4M3.F32.PACK_AB_MERGE_C R57, R15, R14, RZ ;  /* 0x0000000e0f39723e */ /* 0x000fc400048070ff */
[----:B------:R-:W-:Y:S02]  /*3d50*/  FMNMX.NAN R33, |R30|, |R14|, !PT ;  /* 0x4000000e1e217209 */ /* 0x000fe40007820200 */
[C---:B------:R-:W-:Y:S02]  /*3d60*/  FMNMX.NAN R32, |R31|.reuse, |R15|, !PT ;  /* 0x4000000f1f207209 */ /* 0x040fe40007820200 */
[----:B------:R-:W-:Y:S02]  /*3d70*/  F2FP.SATFINITE.E4M3.F32.PACK_AB_MERGE_C R14, R31, R30, RZ ;  /* 0x0000001e1f0e723e */ /* 0x000fe400048070ff */
[----:B------:R-:W-:Y:S02]  /*3d80*/  FMNMX.NAN R30, |R29|, |R13|, !PT ;  /* 0x4000000d1d1e7209 */ /* 0x000fe40007820200 */
[-C--:B------:R-:W-:Y:S02]  /*3d90*/  F2FP.SATFINITE.E4M3.F32.PACK_AB_MERGE_C R58, R13, R12.reuse, RZ ;  /* 0x0000000c0d3a723e */ /* 0x080fe400048070ff */
[----:B------:R-:W-:-:S02]  /*3da0*/  FMNMX.NAN R31, |R28|, |R12|, !PT ;  /* 0x4000000c1c1f7209 */ /* 0x000fc40007820200 */
[----:B------:R-:W-:Y:S02]  /*3db0*/  F2FP.SATFINITE.E4M3.F32.PACK_AB_MERGE_C R17, R9, R8, RZ ;  /* 0x000000080911723e */ /* 0x000fe400048070ff */
[----:B------:R-:W-:Y:S02]  /*3dc0*/  F2FP.SATFINITE.E4M3.F32.PACK_AB_MERGE_C R12, R27, R26, RZ ;  /* 0x0000001a1b0c723e */ /* 0x000fe400048070ff */
[----:B------:R-:W-:Y:S02]  /*3dd0*/  F2FP.SATFINITE.E4M3.F32.PACK_AB_MERGE_C R13, R25, R24, RZ ;  /* 0x00000018190d723e */ /* 0x000fe400048070ff */
[----:B------:R-:W-:Y:S02]  /*3de0*/  ISETP.NE.AND P0, PT, R10, 0x7, PT ;  /* 0x000000070a00780c */ /* 0x000fe40003f05270 */
[----:B------:R-:W-:Y:S02]  /*3df0*/  FMNMX3.NAN R50, |R11|, |R27|, R50, !PT ;  /* 0x4000001b0b327276 */ /* 0x000fe40007820232 */
[----:B------:R-:W-:-:S02]  /*3e00*/  PRMT R17, R17, 0x5410, R16 ;  /* 0x0000541011117816 */ /* 0x000fc40000000010 */
[----:B------:R-:W-:Y:S02]  /*3e10*/  PRMT R13, R13, 0x5410, R12 ;  /* 0x000054100d0d7816 */ /* 0x000fe4000000000c */
[----:B------:R-:W-:Y:S02]  /*3e20*/  SEL R10, R10, RZ, P0 ;  /* 0x000000ff0a0a7207 */ /* 0x000fe40000000000 */
[----:B------:R-:W-:Y:S02]  /*3e30*/  F2FP.SATFINITE.E4M3.F32.PACK_AB_MERGE_C R27, R7, R6, RZ ;  /* 0x00000006071b723e */ /* 0x000fe400048070ff */
[----:B------:R-:W-:Y:S01]  /*3e40*/  F2FP.SATFINITE.E4M3.F32.PACK_AB_MERGE_C R16, R5, R4, RZ ;  /* 0x000000040510723e */ /* 0x000fe200048070ff */
[----:B------:R-:W-:Y:S01]  /*3e50*/  IMAD R26, R10, 0x1000, R42 ;  /* 0x000010000a1a7824 */ /* 0x000fe200078e022a */
[----:B------:R-:W-:Y:S02]  /*3e60*/  F2FP.SATFINITE.E4M3.F32.PACK_AB_MERGE_C R11, R23, R22, RZ ;  /* 0x00000016170b723e */ /* 0x000fe400048070ff */
[----:B------:R-:W-:-:S02]  /*3e70*/  F2FP.SATFINITE.E4M3.F32.PACK_AB_MERGE_C R12, R21, R20, RZ ;  /* 0x00000014150c723e */ /* 0x000fc400048070ff */
[----:B------:R-:W-:Y:S02]  /*3e80*/  F2FP.SATFINITE.E4M3.F32.PACK_AB_MERGE_C R29, R29, R28, RZ ;  /* 0x0000001c1d1d723e */ /* 0x000fe400048070ff */
[----:B------:R-:W-:Y:S02]  /*3e90*/  PRMT R15, R59, 0x5410, R18 ;  /* 0x000054103b0f7816 */ /* 0x000fe40000000012 */
[----:B------:R-:W-:Y:S02]  /*3ea0*/  PRMT R19, R56, 0x5410, R19 ;  /* 0x0000541038137816 */ /* 0x000fe40000000013 */
[----:B------:R-:W-:Y:S02]  /*3eb0*/  PRMT R16, R16, 0x5410, R27 ;  /* 0x0000541010107816 */ /* 0x000fe4000000001b */
[----:B------:R-:W-:Y:S02]  /*3ec0*/  PRMT R18, R58, 0x5410, R57 ;  /* 0x000054103a127816 */ /* 0x000fe40000000039 */
[----:B------:R-:W-:Y:S01]  /*3ed0*/  PRMT R12, R12, 0x5410, R11 ;  /* 0x000054100c0c7816 */ /* 0x000fe2000000000b */
[----:B------:R-:W-:Y:S01]  /*3ee0*/  IMAD R11, R10, 0x1000, R43 ;  /* 0x000010000a0b7824 */ /* 0x000fe200078e022b */
[----:B------:R-:W-:Y:S01]  /*3ef0*/  PRMT R14, R29, 0x5410, R14 ;  /* 0x000054101d0e7816 */ /* 0x000fe2000000000e */
[----:B------:R1:W-:Y:S01]  /*3f00*/  STS.128 [R26], R16 ;  /* 0x000000101a007388 */ /* 0x0003e20000000c00 */
[----:B------:R-:W-:-:S02]  /*3f10*/  FMNMX3.NAN R7, |R7|, |R23|, R32, !PT ;  /* 0x4000001707077276 */ /* 0x000fc40007820220 */
[----:B------:R-:W-:Y:S01]  /*3f20*/  FMNMX3.NAN R6, |R6|, |R22|, R33, !PT ;  /* 0x4000001606067276 */ /* 0x000fe20007820221 */
[----:B------:R1:W-:Y:S01]  /*3f30*/  STS.128 [R11], R12 ;  /* 0x0000000c0b007388 */ /* 0x0003e20000000c00 */
[----:B------:R-:W-:Y:S02]  /*3f40*/  FMNMX3.NAN R34, |R9|, |R25|, R34, !PT ;  /* 0x4000001909227276 */ /* 0x000fe40007820222 */
[----:B------:R-:W-:Y:S01]  /*3f50*/  FMNMX3.NAN R35, |R8|, |R24|, R35, !PT ;  /* 0x4000001808237276 */ /* 0x000fe20007820223 */
[----:B------:R2:W-:Y:S06]  /*3f60*/  MEMBAR.ALL.CTA ;  /* 0x0000000000007992 */ /* 0x0005ec0000008000 */
[----:B--2---:R-:W2:Y:S01]  /*3f70*/  FENCE.VIEW.ASYNC.S ;  /* 0x00000000000073c6 */ /* 0x004ea20000000000 */
[----:B------:R-:W-:-:S02]  /*3f80*/  FMNMX3.NAN R5, |R5|, |R21|, R30, !PT ;  /* 0x4000001505057276 */ /* 0x000fc4000782021e */
[----:B------:R-:W-:Y:S02]  /*3f90*/  FMNMX3.NAN R4, |R4|, |R20|, R31, !PT ;  /* 0x4000001404047276 */ /* 0x000fe4000782021f */
        /* <DEDUP_REMOVED lines=15> */
.L_x_56:
        /* <DEDUP_REMOVED lines=12> */
.L_x_55:
[----:B------:R-:W-:Y:S01]  /*4150*/  BAR.SYNC.DEFER_BLOCKING 0x2, 0x80 ;  /* 0x0082000000007b1d */ /* 0x000fe20000010000 */
[----:B------:R-:W-:Y:S02]  /*4160*/  CREDUX.MAX.S32 UR4, R4 ;  /* 0x00000000040472cc */ /* 0x000fe40000000200 */
[----:B------:R-:W-:-:S03]  /*4170*/  ISETP.NE.AND P0, PT, R39, RZ, PT ;  /* 0x000000ff2700720c */ /* 0x000fc60003f05270 */
[----:B------:R-:W-:Y:S08]  /*4180*/  BSSY.RECONVERGENT B0, `(.L_x_57) ;  /* 0x000000e000007945 */ /* 0x000ff00003800200 */
[----:B------:R-:W-:-:S05]  /*4190*/  IMAD.U32 R5, RZ, RZ, UR4 ;  /* 0x00000004ff057e24 */ /* 0x000fca000f8e00ff */
[----:B------:R2:W-:Y:S01]  /*41a0*/  @!P0 STS [R44+0x38400], R5 ;  /* 0x038400052c008388 */ /* 0x0005e20000000800 */
[----:B------:R-:W-:Y:S01]  /*41b0*/  BAR.SYNC.DEFER_BLOCKING 0x2, 0x80 ;  /* 0x0082000000007b1d */ /* 0x000fe20000010000 */
[----:B------:R-:W-:-:S13]  /*41c0*/  LOP3.LUT P0, RZ, R0, R39, RZ, 0xfc, !PT ;  /* 0x0000002700ff7212 */ /* 0x000fda000780fcff */
[----:B------:R-:W-:Y:S05]  /*41d0*/  @P0 BRA `(.L_x_58) ;  /* 0x0000000000200947 */ /* 0x000fea0003800000 */
[----:B------:R-:W-:Y:S01]  /*41e0*/  IMAD.U32 R2, RZ, RZ, UR26 ;  /* 0x0000001aff027e24 */ /* 0x000fe2000f8e00ff */
[----:B------:R-:W-:Y:S01]  /*41f0*/  MOV R3, 0x400 ;  /* 0x0000040000037802 */ /* 0x000fe20000000f00 */
[----:B------:R-:W3:Y:S03]  /*4200*/  LDC.64 R8, c[0x0][0x640] ;  /* 0x00019000ff087b82 */ /* 0x000ee60000000a00 */
[----:B------:R-:W-:-:S05]  /*4210*/  LEA R3, R2, R3, 0x18 ;  /* 0x0000000302037211 */ /* 0x000fca00078ec0ff */
[----:B--2---:R-:W2:Y:S02]  /*4220*/  LDS.128 R4, [R3+0x38400] ;  /* 0x0384000003047984 */ /* 0x004ea40000000c00 */
[----:B--2---:R-:W-:-:S04]  /*4230*/  FMNMX3 R4, R4, RZ, R5, !PT ;  /* 0x000000ff04047276 */ /* 0x004fc80007800005 */
[----:B------:R-:W-:-:S05]  /*4240*/  FMNMX3 R7, R4, R6, R7, !PT ;  /* 0x0000000604077276 */ /* 0x000fca0007800007 */
[----:B---3--:R3:W-:Y:S02]  /*4250*/  REDG.E.MAX.S32.STRONG.GPU desc[UR24][R8.64], R7 ;  /* 0x000000070800798e */ /* 0x0087e4000d12e318 */
.L_x_58:
[----:B------:R-:W-:Y:S05]  /*4260*/  BSYNC.RECONVERGENT B0 ;  /* 0x0000000000007941 */ /* 0x000fea0003800200 */
.L_x_57:
[----:B------:R-:W-:Y:S01]  /*4270*/  VIADD R46, R46, UR7 ;  /* 0x000000072e2e7c36 */ /* 0x000fe20008000000 */
[----:B------:R-:W-:Y:S01]  /*4280*/  ELECT P0, URZ, PT ;  /* 0x0000000000ff782f */ /* 0x000fe20003800000 */
[----:B------:R-:W-:Y:S01]  /*4290*/  VIADD R38, R38, 0x1 ;  /* 0x0000000126267836 */ /* 0x000fe20000000000 */
[----:B------:R-:W-:Y:S01]  /*42a0*/  IADD3 R41, PT, PT, R41, 0x1, RZ ;  /* 0x0000000129297810 */ /* 0x000fe20007ffe0ff */
[----:B--2---:R-:W-:-:S03]  /*42b0*/  IMAD.HI.U32 R5, R46, UR17, RZ ;  /* 0x000000112e057c27 */ /* 0x004fc6000f8e00ff */
[----:B------:R-:W-:Y:S01]  /*42c0*/  ISETP.NE.AND P1, PT, R38, 0x2, PT ;  /* 0x000000022600780c */ /* 0x000fe20003f25270 */
[----:B------:R-:W-:-:S03]  /*42d0*/  IMAD.IADD R4, R46, 0x1, -R5 ;  /* 0x000000012e047824 */ /* 0x000fc600078e0a05 */
[----:B------:R-:W-:Y:S02]  /*42e0*/  SEL R38, R38, RZ, P1 ;  /* 0x000000ff26267207 */ /* 0x000fe40000800000 */
[----:B------:R-:W-:Y:S01]  /*42f0*/  SHF.R.U32.HI R4, RZ, UR77, R4 ;  /* 0x0000004dff047c19 */ /* 0x000fe20008011604 */
[----:B------:R-:W-:-:S03]  /*4300*/  @P0 VIADD R36, R36, 0x80 ;  /* 0x0000008024240836 */ /* 0x000fc60000000000 */
[----:B------:R-:W-:Y:S02]  /*4310*/  IADD3 R4, PT, PT, R5, R4, RZ ;  /* 0x0000000405047210 */ /* 0x000fe40007ffe0ff */
[----:B---3--:R-:W-:Y:S02]  /*4320*/  @P0 PRMT R7, R37, 0x654, R36 ;  /* 0x0000065425070816 */ /* 0x008fe40000000024 */
[----:B------:R-:W-:-:S05]  /*4330*/  SHF.R.U32.HI R51, RZ, UR76, R4 ;  /* 0x0000004cff337c19 */ /* 0x000fca0008011604 */
[----:B------:R-:W-:-:S04]  /*4340*/  IMAD.MOV R51, RZ, RZ, -R51 ;  /* 0x000000ffff337224 */ /* 0x000fc800078e0a33 */
[----:B------:R-:W-:-:S04]  /*4350*/  IMAD R51, R51, UR16, R46 ;  /* 0x0000001033337c24 */ /* 0x000fc8000f8e022e */
[----:B------:R-:W-:-:S04]  /*4360*/  IMAD.HI.U32 R5, R51, UR32, RZ ;  /* 0x0000002033057c27 */ /* 0x000fc8000f8e00ff */
[----:B------:R-:W-:-:S05]  /*4370*/  IMAD.IADD R4, R51, 0x1, -R5 ;  /* 0x0000000133047824 */ /* 0x000fca00078e0a05 */
[----:B------:R-:W-:-:S04]  /*4380*/  SHF.R.U32.HI R4, RZ, UR75, R4 ;  /* 0x0000004bff047c19 */ /* 0x000fc80008011604 */
[----:B------:R-:W-:-:S04]  /*4390*/  IADD3 R4, PT, PT, R5, R4, RZ ;  /* 0x0000000405047210 */ /* 0x000fc80007ffe0ff */
[----:B------:R-:W-:Y:S02]  /*43a0*/  SHF.R.U32.HI R52, RZ, UR74, R4 ;  /* 0x0000004aff347c19 */ /* 0x000fe40008011604 */
[----:B------:R-:W-:-:S03]  /*43b0*/  @P0 MOV R4, 0x1 ;  /* 0x0000000100040802 */ /* 0x000fc60000000f00 */
[----:B------:R-:W-:Y:S01]  /*43c0*/  IMAD.HI.U32 R5, R52, UR19, RZ ;  /* 0x0000001334057c27 */ /* 0x000fe2000f8e00ff */
[----:B------:R2:W-:Y:S01]  /*43d0*/  @P0 SYNCS.ARRIVE.TRANS64.RED.ART0 RZ, [R7+URZ], R4 ;  /* 0x0000000407ff09a7 */ /* 0x0005e200085004ff */
[----:B------:R-:W-:Y:S02]  /*43e0*/  ISETP.GE.AND P0, PT, R46, 0x200, PT ;  /* 0x000002002e00780c */ /* 0x000fe40003f06270 */
[----:B------:R-:W-:-:S05]  /*43f0*/  IMAD.IADD R6, R52, 0x1, -R5 ;  /* 0x0000000134067824 */ /* 0x000fca00078e0a05 */
[----:B------:R-:W-:-:S05]  /*4400*/  SHF.R.U32.HI R6, RZ, UR73, R6 ;  /* 0x00000049ff067c19 */ /* 0x000fca0008011606 */
[----:B------:R-:W-:-:S05]  /*4410*/  IMAD.IADD R5, R5, 0x1, R6 ;  /* 0x0000000105057824 */ /* 0x000fca00078e0206 */
[----:B------:R-:W-:-:S05]  /*4420*/  SHF.R.U32.HI R5, RZ, UR72, R5 ;  /* 0x00000048ff057c19 */ /* 0x000fca0008011605 */
[----:B------:R-:W-:Y:S01]  /*4430*/  IMAD.MOV R5, RZ, RZ, -R5 ;  /* 0x000000ffff057224 */ /* 0x000fe200078e0a05 */
[----:B--2---:R-:W-:Y:S02]  /*4440*/  IADD3 R4, PT, PT, -R52, RZ, RZ ;  /* 0x000000ff34047210 */ /* 0x004fe40007ffe1ff */
[----:B------:R-:W-:Y:S01]  /*4450*/  SEL R7, RZ, 0x1, P1 ;  /* 0x00000001ff077807 */ /* 0x000fe20000800000 */
[----:B------:R-:W-:Y:S02]  /*4460*/  IMAD R52, R5, UR18, R52 ;  /* 0x0000001205347c24 */ /* 0x000fe4000f8e0234 */
[----:B------:R-:W-:Y:S01]  /*4470*/  IMAD R51, R4, UR31, R51 ;  /* 0x0000001f04337c24 */ /* 0x000fe2000f8e0233 */
[----:B------:R-:W-:Y:S01]  /*4480*/  LOP3.LUT R40, R40, R7, RZ, 0x3c, !PT ;  /* 0x0000000728287212 */ /* 0x000fe200078e3cff */
[----:B------:R-:W-:Y:S06]  /*4490*/  @!P0 BRA `(.L_x_59) ;  /* 0xffffffe400ec8947 */ /* 0x000fec000383ffff */
[----:B------:R-:W-:Y:S05]  /*44a0*/  BSYNC B1 ;  /* 0x0000000000017941 */ /* 0x000fea0003800000 */
.L_x_46:
[----:B-1----:R-:W1:Y:S01]  /*44b0*/  S2R R3, SR_CgaCtaId ;  /* 0x0000000000037919 */ /* 0x002e620000008800 */
[----:B------:R-:W-:Y:S02]  /*44c0*/  MOV R0, 0x400 ;  /* 0x0000040000007802 */ /* 0x000fe40000000f00 */
[----:B------:R-:W-:Y:S01]  /*44d0*/  LOP3.LUT R4, R2, 0x1, RZ, 0x3c, !PT ;  /* 0x0000000102047812 */ /* 0x000fe200078e3cff */
[----:B------:R-:W-:Y:S01]  /*44e0*/  BAR.SYNC.DEFER_BLOCKING 0x2, 0x80 ;  /* 0x0082000000007b1d */ /* 0x000fe20000010000 */
[----:B------:R-:W-:Y:S01]  /*44f0*/  IMAD.MOV.U32 R2, RZ, RZ, 0x1 ;  /* 0x00000001ff027424 */ /* 0x000fe200078e00ff */
[----:B-1----:R-:W-:-:S05]  /*4500*/  LEA R0, R3, R0, 0x18 ;  /* 0x0000000003007211 */ /* 0x002fca00078ec0ff */
[----:B------:R-:W-:-:S05]  /*4510*/  VIADD R5, R0, 0x90 ;  /* 0x0000009000057836 */ /* 0x000fca0000000000 */
[----:B------:R-:W-:-:S04]  /*4520*/  PRMT R5, R4, 0x654, R5 ;  /* 0x0000065404057816 */ /* 0x000fc80000000005 */
[----:B------:R1:W-:Y:S01]  /*4530*/  SYNCS.ARRIVE.TRANS64.RED.ART0 RZ, [R5+URZ], R2 ;  /* 0x0000000205ff79a7 */ /* 0x0003e200085004ff */
[----:B------:R-:W3:Y:S02]  /*4540*/  SYNCS.PHASECHK.TRANS64.TRYWAIT P0, [R0+URZ+0x90], RZ ;  /* 0x000090ff000075a7 */ /* 0x000ee400080011ff */
[----:B-1-3--:R-:W-:Y:S05]  /*4550*/  @!P0 BRA `(.L_x_60) ;  /* 0x0000000400808947 */ /* 0x00afea0003800000 */
.L_x_74:
[----:B------:R-:W-:Y:S01]  /*4560*/  NOP ;  /* 0x0000000000007918 */ /* 0x000fe20000000000 */
[----:B-1----:R-:W-:Y:S01]  /*4570*/  MOV R0, 0x50 ;  /* 0x0000005000007802 */ /* 0x002fe20000000f00 */
[----:B------:R-:W-:Y:S01]  /*4580*/  IMAD.MOV.U32 R4, RZ, RZ, 0xffff ;  /* 0x0000ffffff047424 */ /* 0x000fe200078e00ff */
[----:B--2---:R-:W-:Y:S02]  /*4590*/  LOP3.LUT R7, R47, 0xffff, RZ, 0xc0, !PT ;  /* 0x0000ffff2f077812 */ /* 0x004fe400078ec0ff */
[----:B------:R-:W-:Y:S02]  /*45a0*/  LEA R0, R3, R0, 0x18 ;  /* 0x0000000003007211 */ /* 0x000fe400078ec0ff */
[----:B------:R-:W-:-:S03]  /*45b0*/  SHF.R.U32.HI R7, RZ, 0x5, R7 ;  /* 0x00000005ff077819 */ /* 0x000fc60000011607 */
[----:B------:R-:W1:Y:S01]  /*45c0*/  LDS R3, [R0] ;  /* 0x0000000000037984 */ /* 0x000e620000000800 */
[----:B------:R-:W-:Y:S01]  /*45d0*/  SHF.L.U32 R4, R4, R7, RZ ;  /* 0x0000000704047219 */ /* 0x000fe200000006ff */
[----:B------:R-:W-:-:S05]  /*45e0*/  VIADD R5, R7, 0x10 ;  /* 0x0000001007057836 */ /* 0x000fca0000000000 */
[----:B------:R-:W-:-:S04]  /*45f0*/  SHF.L.U32 R5, R2, R5, RZ ;  /* 0x0000000502057219 */ /* 0x000fc800000006ff */
[----:B------:R-:W-:-:S04]  /*4600*/  LOP3.LUT R4, R5, R4, RZ, 0xfc, !PT ;  /* 0x0000000405047212 */ /* 0x000fc800078efcff */
[C---:B------:R-:W-:Y:S02]  /*4610*/  LOP3.LUT R5, R4.reuse, 0xffff, RZ, 0xc0, !PT ;  /* 0x0000ffff04057812 */ /* 0x040fe400078ec0ff */
[----:B-1----:R-:W-:-:S04]  /*4620*/  LOP3.LUT R2, R4, 0xffff, R3, 0x80, !PT ;  /* 0x0000ffff04027812 */ /* 0x002fc800078e8003 */
[----:B------:R-:W-:-:S13]  /*4630*/  ISETP.NE.AND P0, PT, R2, R5, PT ;  /* 0x000000050200720c */ /* 0x000fda0003f05270 */
[----:B------:R-:W-:Y:S05]  /*4640*/  @P0 BRA `(.L_x_61) ;  /* 0x0000000000500947 */ /* 0x000fea0003800000 */
[----:B------:R-:W-:Y:S02]  /*4650*/  SHF.R.U32.HI R2, RZ, 0x10, R3 ;  /* 0x00000010ff027819 */ /* 0x000fe40000011603 */
[----:B------:R-:W-:-:S04]  /*4660*/  SHF.R.U32.HI R3, RZ, 0x10, R4 ;  /* 0x00000010ff037819 */ /* 0x000fc80000011604 */
[----:B------:R-:W-:-:S04]  /*4670*/  LOP3.LUT R2, R2, R3, RZ, 0xc0, !PT ;  /* 0x0000000302027212 */ /* 0x000fc800078ec0ff */
[----:B------:R-:W-:-:S13]  /*4680*/  ISETP.NE.AND P0, PT, R2, R3, PT ;  /* 0x000000030200720c */ /* 0x000fda0003f05270 */
[----:B------:R-:W-:Y:S05]  /*4690*/  @P0 BRA `(.L_x_62) ;  /* 0x0000000000300947 */ /* 0x000fea0003800000 */
[----:B------:R-:W-:Y:S01]  /*46a0*/  R2UR UR4, R4 ;  /* 0x00000000040472ca */ /* 0x000fe200000e0000 */
[----:B------:R-:W1:Y:S01]  /*46b0*/  S2R R3, SR_LANEID ;  /* 0x0000000000037919 */ /* 0x000e620000000000 */
[----:B------:R-:W-:Y:S02]  /*46c0*/  VOTEU.ANY UR5, UPT, PT ;  /* 0x0000000000057886 */ /* 0x000fe400038e0100 */
[----:B------:R-:W-:-:S09]  /*46d0*/  UFLO.U32 UR5, UR5 ;  /* 0x00000005000572bd */ /* 0x000fd200080e0000 */
[----:B------:R-:W-:-:S06]  /*46e0*/  ULOP3.LUT UR4, URZ, UR4, URZ, 0x33, !UPT ;  /* 0x00000004ff047292 */ /* 0x000fcc000f8e33ff */
[----:B------:R-:W-:-:S04]  /*46f0*/  IMAD.U32 R2, RZ, RZ, UR4 ;  /* 0x00000004ff027e24 */ /* 0x000fc8000f8e00ff */
[----:B------:R-:W2:Y:S02]  /*4700*/  REDUX UR6, R2 ;  /* 0x00000000020673c4 */ /* 0x000ea40000000000 */
[----:B------:R3:W-:Y:S01]  /*4710*/  UTCATOMSWS.AND URZ, UR4 ;  /* 0x0000000400ff79e3 */ /* 0x0007e20008000000 */
[----:B-1----:R-:W-:Y:S01]  /*4720*/  ISETP.EQ.U32.AND P0, PT, R3, UR5, PT ;  /* 0x0000000503007c0c */ /* 0x002fe2000bf02070 */
[----:B--2---:R-:W-:-:S12]  /*4730*/  IMAD.U32 R3, RZ, RZ, UR6 ;  /* 0x00000006ff037e24 */ /* 0x004fd8000f8e00ff */
[----:B------:R3:W-:Y:S01]  /*4740*/  @P0 ATOMS.AND RZ, [R0], R3 ;  /* 0x0000000300ff038c */ /* 0x0007e20002800000 */
[----:B------:R-:W-:Y:S05]  /*4750*/  BRA `(.L_x_63) ;  /* 0x0000000000147947 */ /* 0x000fea0003800000 */
.L_x_62:
[----:B------:R-:W-:Y:S02]  /*4760*/  MOV R2, 0x4780 ;  /* 0x0000478000027802 */ /* 0x000fe40000000f00 */
[----:B------:R-:W-:Y:S05]  /*4770*/  CALL.REL.NOINC `($__internal_0_$__cuda_sm10x_tcgen05_guardrail_trap_col_being_dealloced_not_returned_by_alloc) ;  /* 0x00000004000c7944 */ /* 0x000fea0003c00000 */
[----:B------:R-:W-:Y:S05]  /*4780*/  BRA `(.L_x_63) ;  /* 0x0000000000087947 */ /* 0x000fea0003800000 */
.L_x_61:
[----:B------:R-:W-:Y:S02]  /*4790*/  MOV R2, 0x47b0 ;  /* 0x000047b000027802 */ /* 0x000fe40000000f00 */
[----:B------:R-:W-:Y:S05]  /*47a0*/  CALL.REL.NOINC `($__internal_2_$__cuda_sm10x_tcgen05_guardrail_trap_unallocated_columns_being_dealloced) ;  /* 0x00000004001c7944 */ /* 0x000fea0003c00000 */
.L_x_63:
[----:B------:R-:W-:Y:S01]  /*47b0*/  NOP ;  /* 0x0000000000007918 */ /* 0x000fe20000000000 */
[----:B------:R-:W-:-:S04]  /*47c0*/  DEPBAR.LE SB0, 0x0 ;  /* 0x000080000000791a */ /* 0x000fc80000000000 */
[----:B---3--:R-:W-:Y:S05]  /*47d0*/  EXIT ;  /* 0x000000000000794d */ /* 0x008fea0003800000 */
.L_x_19:
[----:B------:R-:W-:Y:S02]  /*47e0*/  MOV R4, UR8 ;  /* 0x0000000800047c02 */ /* 0x000fe40008000f00 */
[----:B------:R-:W-:Y:S02]  /*47f0*/  MOV R5, UR8 ;  /* 0x0000000800057c02 */ /* 0x000fe40008000f00 */
[----:B------:R-:W-:-:S07]  /*4800*/  MOV R2, UR4 ;  /* 0x0000000400027c02 */ /* 0x000fce0008000f00 */
.L_x_64:
[----:B-1----:R1:W2:Y:S02]  /*4810*/  SYNCS.PHASECHK.TRANS64.TRYWAIT P0, [R2+URZ+0x38], R5 ;  /* 0x00003805020075a7 */ /* 0x0022a400080011ff */
[----:B--2---:R-:W-:Y:S05]  /*4820*/  @!P0 NANOSLEEP.SYNCS 0x989680 ;  /* 0x009896800000895d */ /* 0x004fea0003900000 */
[----:B------:R-:W2:Y:S02]  /*4830*/  @!P0 SYNCS.PHASECHK.TRANS64 P0, [R2+URZ+0x38], R5 ;  /* 0x00003805020085a7 */ /* 0x000ea400080010ff */
[----:B--2---:R-:W-:Y:S05]  /*4840*/  @!P0 BRA `(.L_x_64) ;  /* 0xfffffffc00f08947 */ /* 0x004fea000383ffff */
[----:B------:R-:W-:Y:S05]  /*4850*/  BRA `(.L_x_18) ;  /* 0xffffffc400347947 */ /* 0x000fea000383ffff */
.L_x_23:
[----:B------:R-:W-:Y:S02]  /*4860*/  MOV R4, UR5 ;  /* 0x0000000500047c02 */ /* 0x000fe40008000f00 */
[----:B------:R-:W-:Y:S02]  /*4870*/  MOV R5, UR5 ;  /* 0x0000000500057c02 */ /* 0x000fe40008000f00 */
[----:B------:R-:W-:-:S07]  /*4880*/  MOV R2, UR4 ;  /* 0x0000000400027c02 */ /* 0x000fce0008000f00 */
.L_x_65:
[----:B-----5:R5:W4:Y:S02]  /*4890*/  SYNCS.PHASECHK.TRANS64.TRYWAIT P0, [R2+URZ+0x38], R5 ;  /* 0x00003805020075a7 */ /* 0x020b2400080011ff */
[----:B----4-:R-:W-:Y:S05]  /*48a0*/  @!P0 NANOSLEEP.SYNCS 0x989680 ;  /* 0x009896800000895d */ /* 0x010fea0003900000 */
[----:B------:R-:W4:Y:S02]  /*48b0*/  @!P0 SYNCS.PHASECHK.TRANS64 P0, [R2+URZ+0x38], R5 ;  /* 0x00003805020085a7 */ /* 0x000f2400080010ff */
[----:B----4-:R-:W-:Y:S05]  /*48c0*/  @!P0 BRA `(.L_x_65) ;  /* 0xfffffffc00f08947 */ /* 0x010fea000383ffff */
[----:B------:R-:W-:Y:S05]  /*48d0*/  BRA `(.L_x_66) ;  /* 0xffffffc800bc7947 */ /* 0x000fea000383ffff */
.L_x_27:
[----:B------:R-:W-:Y:S02]  /*48e0*/  MOV R2, UR67 ;  /* 0x0000004300027c02 */ /* 0x000fe40008000f00 */
[-C--:B------:R-:W-:Y:S02]  /*48f0*/  MOV R8, R3.reuse ;  /* 0x0000000300087202 */ /* 0x080fe40000000f00 */
[----:B------:R-:W-:-:S07]  /*4900*/  MOV R9, R3 ;  /* 0x0000000300097202 */ /* 0x000fce0000000f00 */
.L_x_67:
[----:B-1----:R1:W3:Y:S02]  /*4910*/  SYNCS.PHASECHK.TRANS64.TRYWAIT P0, [R2+URZ+0x80], R9 ;  /* 0x00008009020075a7 */ /* 0x0022e400080011ff */
[----:B---3--:R-:W-:Y:S05]  /*4920*/  @!P0 NANOSLEEP.SYNCS 0x989680 ;  /* 0x009896800000895d */ /* 0x008fea0003900000 */
[----:B------:R-:W3:Y:S02]  /*4930*/  @!P0 SYNCS.PHASECHK.TRANS64 P0, [R2+URZ+0x80], R9 ;  /* 0x00008009020085a7 */ /* 0x000ee400080010ff */
[----:B---3--:R-:W-:Y:S05]  /*4940*/  @!P0 BRA `(.L_x_67) ;  /* 0xfffffffc00f08947 */ /* 0x008fea000383ffff */
[----:B------:R-:W-:Y:S05]  /*4950*/  BRA `(.L_x_26) ;  /* 0xffffffd000287947 */ /* 0x000fea000383ffff */
.L_x_30:
[----:B------:R-:W-:Y:S02]  /*4960*/  MOV R8, UR34 ;  /* 0x0000002200087c02 */ /* 0x000fe40008000f00 */
[----:B------:R-:W-:Y:S02]  /*4970*/  MOV R9, UR34 ;  /* 0x0000002200097c02 */ /* 0x000fe40008000f00 */
[----:B------:R-:W-:Y:S07]  /*4980*/  MOV R2, UR5 ;  /* 0x0000000500027c02 */ /* 0x000fee0008000f00 */
.L_x_68:
[----:B-1----:R1:W3:Y:S02]  /*4990*/  SYNCS.PHASECHK.TRANS64.TRYWAIT P0, [R2+URZ], R9 ;  /* 0x00000009020075a7 */ /* 0x0022e400080011ff */
[----:B---3--:R-:W-:Y:S05]  /*49a0*/  @!P0 NANOSLEEP.SYNCS 0x989680 ;  /* 0x009896800000895d */ /* 0x008fea0003900000 */
[----:B------:R-:W3:Y:S02]  /*49b0*/  @!P0 SYNCS.PHASECHK.TRANS64 P0, [R2+URZ], R9 ;  /* 0x00000009020085a7 */ /* 0x000ee400080010ff */
[----:B---3--:R-:W-:Y:S05]  /*49c0*/  @!P0 BRA `(.L_x_68) ;  /* 0xfffffffc00f08947 */ /* 0x008fea000383ffff */
[----:B------:R-:W-:Y:S05]  /*49d0*/  BRA `(.L_x_29) ;  /* 0xffffffd000a07947 */ /* 0x000fea000383ffff */
.L_x_34:
[----:B------:R-:W-:-:S07]  /*49e0*/  MOV R5, R4 ;  /* 0x0000000400057202 */ /* 0x000fce0000000f00 */
.L_x_69:
[----:B---3--:R3:W5:Y:S02]  /*49f0*/  SYNCS.PHASECHK.TRANS64.TRYWAIT P0, [R2+URZ+0x80], R5 ;  /* 0x00008005020075a7 */ /* 0x00876400080011ff */
[----:B-----5:R-:W-:Y:S05]  /*4a00*/  @!P0 NANOSLEEP.SYNCS 0x989680 ;  /* 0x009896800000895d */ /* 0x020fea0003900000 */
[----:B------:R-:W5:Y:S02]  /*4a10*/  @!P0 SYNCS.PHASECHK.TRANS64 P0, [R2+URZ+0x80], R5 ;  /* 0x00008005020085a7 */ /* 0x000f6400080010ff */
[----:B-----5:R-:W-:Y:S05]  /*4a20*/  @!P0 BRA `(.L_x_69) ;  /* 0xfffffffc00f08947 */ /* 0x020fea000383ffff */
[----:B------:R-:W-:Y:S05]  /*4a30*/  BRA `(.L_x_24) ;  /* 0xffffffd400847947 */ /* 0x000fea000383ffff */
.L_x_42:
[----:B------:R-:W-:-:S07]  /*4a40*/  MOV R15, R14 ;  /* 0x0000000e000f7202 */ /* 0x000fce0000000f00 */
.L_x_70:
[----:B-1----:R1:W2:Y:S02]  /*4a50*/  SYNCS.PHASECHK.TRANS64.TRYWAIT P0, [R4+URZ], R15 ;  /* 0x0000000f040075a7 */ /* 0x0022a400080011ff */
[----:B--2---:R-:W-:Y:S05]  /*4a60*/  @!P0 NANOSLEEP.SYNCS 0x989680 ;  /* 0x009896800000895d */ /* 0x004fea0003900000 */
[----:B------:R-:W2:Y:S02]  /*4a70*/  @!P0 SYNCS.PHASECHK.TRANS64 P0, [R4+URZ], R15 ;  /* 0x0000000f040085a7 */ /* 0x000ea400080010ff */
[----:B--2---:R-:W-:Y:S05]  /*4a80*/  @!P0 BRA `(.L_x_70) ;  /* 0xfffffffc00f08947 */ /* 0x004fea000383ffff */
[----:B------:R-:W-:Y:S05]  /*4a90*/  BRA `(.L_x_41) ;  /* 0xffffffd800307947 */ /* 0x000fea000383ffff */
.L_x_45:
[----:B------:R-:W-:-:S07]  /*4aa0*/  MOV R3, R2 ;  /* 0x0000000200037202 */ /* 0x000fce0000000f00 */
.L_x_71:
[----:B-1----:R1:W2:Y:S02]  /*4ab0*/  SYNCS.PHASECHK.TRANS64.TRYWAIT P0, [R4+URZ], R3 ;  /* 0x00000003040075a7 */ /* 0x0022a400080011ff */
[----:B--2---:R-:W-:Y:S05]  /*4ac0*/  @!P0 NANOSLEEP.SYNCS 0x989680 ;  /* 0x009896800000895d */ /* 0x004fea0003900000 */
[----:B------:R-:W2:Y:S02]  /*4ad0*/  @!P0 SYNCS.PHASECHK.TRANS64 P0, [R4+URZ], R3 ;  /* 0x00000003040085a7 */ /* 0x000ea400080010ff */
[----:B--2---:R-:W-:Y:S05]  /*4ae0*/  @!P0 BRA `(.L_x_71) ;  /* 0xfffffffc00f08947 */ /* 0x004fea000383ffff */
[----:B------:R-:W-:Y:S05]  /*4af0*/  BRA `(.L_x_44) ;  /* 0xffffffd800987947 */ /* 0x000fea000383ffff */
.L_x_48:
[----:B------:R-:W-:-:S07]  /*4b00*/  MOV R4, R5 ;  /* 0x0000000500047202 */ /* 0x000fce0000000f00 */
.L_x_72:
[----:B-1----:R1:W2:Y:S02]  /*4b10*/  SYNCS.PHASECHK.TRANS64.TRYWAIT P0, [R36+URZ+0x70], R5 ;  /* 0x00007005240075a7 */ /* 0x0022a400080011ff */
[----:B--2---:R-:W-:Y:S05]  /*4b20*/  @!P0 NANOSLEEP.SYNCS 0x989680 ;  /* 0x009896800000895d */ /* 0x004fea0003900000 */
[----:B------:R-:W2:Y:S02]  /*4b30*/  @!P0 SYNCS.PHASECHK.TRANS64 P0, [R36+URZ+0x70], R5 ;  /* 0x00007005240085a7 */ /* 0x000ea400080010ff */
[----:B--2---:R-:W-:Y:S05]  /*4b40*/  @!P0 BRA `(.L_x_72) ;  /* 0xfffffffc00f08947 */ /* 0x004fea000383ffff */
[----:B------:R-:W-:Y:S05]  /*4b50*/  BRA `(.L_x_73) ;  /* 0xffffffe000547947 */ /* 0x000fea000383ffff */
.L_x_60:
[----:B-1----:R1:W3:Y:S02]  /*4b60*/  SYNCS.PHASECHK.TRANS64.TRYWAIT P0, [R0+URZ+0x90], RZ ;  /* 0x000090ff000075a7 */ /* 0x0022e400080011ff */
[----:B---3--:R-:W-:Y:S05]  /*4b70*/  @!P0 NANOSLEEP.SYNCS 0x989680 ;  /* 0x009896800000895d */ /* 0x008fea0003900000 */
[----:B------:R-:W3:Y:S02]  /*4b80*/  @!P0 SYNCS.PHASECHK.TRANS64 P0, [R0+URZ+0x90], RZ ;  /* 0x000090ff000085a7 */ /* 0x000ee400080010ff */
[----:B---3--:R-:W-:Y:S05]  /*4b90*/  @!P0 BRA `(.L_x_60) ;  /* 0xfffffffc00f08947 */ /* 0x008fea000383ffff */
[----:B------:R-:W-:Y:S05]  /*4ba0*/  BRA `(.L_x_74) ;  /* 0xfffffff8006c7947 */ /* 0x000fea000383ffff */
        .weak           $__internal_0_$__cuda_sm10x_tcgen05_guardrail_trap_col_being_dealloced_not_returned_by_alloc
        .type           $__internal_0_$__cuda_sm10x_tcgen05_guardrail_trap_col_being_dealloced_not_returned_by_alloc,@function
        .size           $__internal_0_$__cuda_sm10x_tcgen05_guardrail_trap_col_being_dealloced_not_returned_by_alloc,($__internal_1_$__cuda_sm10x_tcgen05_guardrail_trap_phase_invalid_during_alloc - $__internal_0_$__cuda_sm10x_tcgen05_guardrail_trap_col_being_dealloced_not_returned_by_alloc)
$__internal_0_$__cuda_sm10x_tcgen05_guardrail_trap_col_being_dealloced_not_returned_by_alloc:
[----:B------:R-:W-:Y:S05]  /*4bb0*/  BPT.TRAP 0x1 ;  /* 0x000000040000795c */ /* 0x000fea0000300000 */
[----:B------:R-:W-:-:S04]  /*4bc0*/  HFMA2 R3, -RZ, RZ, 0, 0 ;  /* 0x00000000ff037431 */ /* 0x000fc800000001ff */
[----:B------:R-:W-:Y:S05]  /*4bd0*/  RET.REL.NODEC R2 `(kernel_cutlass_kernel_cudnngemm_amaxdense_blockscaled_gemm_persistent_amaxSm100BlockScaledPersistentDenseGemmKernel_object_at__TiledMMA_ThrLayoutVMNK21111000_PermutationMNK____MMAAtom_Thr_0) ;  /* 0xffffffb402087950 */ /* 0x000fea0003c3ffff */
        .weak           $__internal_1_$__cuda_sm10x_tcgen05_guardrail_trap_phase_invalid_during_alloc
        .type           $__internal_1_$__cuda_sm10x_tcgen05_guardrail_trap_phase_invalid_during_alloc,@function
        .size           $__internal_1_$__cuda_sm10x_tcgen05_guardrail_trap_phase_invalid_during_alloc,($__internal_2_$__cuda_sm10x_tcgen05_guardrail_trap_unallocated_columns_being_dealloced - $__internal_1_$__cuda_sm10x_tcgen05_guardrail_trap_phase_invalid_during_alloc)
$__internal_1_$__cuda_sm10x_tcgen05_guardrail_trap_phase_invalid_during_alloc:
[----:B------:R-:W-:Y:S05]  /*4be0*/  BPT.TRAP 0x1 ;  /* 0x000000040000795c */ /* 0x000fea0000300000 */
[----:B------:R-:W-:Y:S01]  /*4bf0*/  HFMA2 R3, -RZ, RZ, 0, 0 ;  /* 0x00000000ff037431 */ /* 0x000fe200000001ff */
[----:B------:R-:W-:-:S04]  /*4c00*/  MOV R2, R4 ;  /* 0x0000000400027202 */ /* 0x000fc80000000f00 */
[----:B------:R-:W-:Y:S05]  /*4c10*/  RET.REL.NODEC R2 `(kernel_cutlass_kernel_cudnngemm_amaxdense_blockscaled_gemm_persistent_amaxSm100BlockScaledPersistentDenseGemmKernel_object_at__TiledMMA_ThrLayoutVMNK21111000_PermutationMNK____MMAAtom_Thr_0) ;  /* 0xffffffb002f87950 */ /* 0x000fea0003c3ffff */
        .weak           $__internal_2_$__cuda_sm10x_tcgen05_guardrail_trap_unallocated_columns_being_dealloced
        .type           $__internal_2_$__cuda_sm10x_tcgen05_guardrail_trap_unallocated_columns_being_dealloced,@function
        .size           $__internal_2_$__cuda_sm10x_tcgen05_guardrail_trap_unallocated_columns_being_dealloced,(.L_x_78 - $__internal_2_$__cuda_sm10x_tcgen05_guardrail_trap_unallocated_columns_being_dealloced)
$__internal_2_$__cuda_sm10x_tcgen05_guardrail_trap_unallocated_columns_being_dealloced:
[----:B------:R-:W-:Y:S05]  /*4c20*/  BPT.TRAP 0x1 ;  /* 0x000000040000795c */ /* 0x000fea0000300000 */
[----:B------:R-:W-:-:S04]  /*4c30*/  MOV R3, 0x0 ;  /* 0x0000000000037802 */ /* 0x000fc80000000f00 */
[----:B------:R-:W-:Y:S05]  /*4c40*/  RET.REL.NODEC R2 `(kernel_cutlass_kernel_cudnngemm_amaxdense_blockscaled_gemm_persistent_amaxSm100BlockScaledPersistentDenseGemmKernel_object_at__TiledMMA_ThrLayoutVMNK21111000_PermutationMNK____MMAAtom_Thr_0) ;  /* 0xffffffb002ec7950 */ /* 0x000fea0003c3ffff */
.L_x_75:
[----:B------:R-:W-:-:S00]  /*4c50*/  BRA `(.L_x_75) ;  /* 0xfffffffc00fc7947 */ /* 0x000fc0000383ffff */
[----:B------:R-:W-:-:S00]  /*4c60*/  NOP ;  /* 0x0000000000007918 */ /* 0x000fc00000000000 */
        /* <DEDUP_REMOVED lines=9> */
.L_x_78:


//--------------------- .nv.shared.kernel_cutlass_kernel_cudnngemm_amaxdense_blockscaled_gemm_persistent_amaxSm100BlockScaledPersistentDenseGemmKernel_object_at__TiledMMA_ThrLayoutVMNK21111000_PermutationMNK____MMAAtom_Thr_0 --------------------------
	.section	.nv.shared.kernel_cutlass_kernel_cudnngemm_amaxdense_blockscaled_gemm_persistent_amaxSm100BlockScaledPersistentDenseGemmKernel_object_at__TiledMMA_ThrLayoutVMNK21111000_PermutationMNK____MMAAtom_Thr_0,"aw",@nobits
	.sectionflags	@""
	.align	1024
	.zero		1024


//--------------------- .nv.shared.reserved.0     --------------------------
	.section	.nv.shared.reserved.0,"aw",@nobits
	.align	8
	.weak		__nv_reservedSMEM_offset_0_alias
	.size		__nv_reservedSMEM_offset_0_alias, 0, 64
	.other		__nv_reservedSMEM_offset_0_alias,@"STO_CUDA_RESERVED_SHARED STV_DEFAULT"
__nv_reservedSMEM_offset_0_alias:
	.zero		0
.nv.shared.reserved.0:
	.zero		64
	.weak		__nv_reservedSMEM_allocation_phase
	.type		__nv_reservedSMEM_allocation_phase,@object
	.size		__nv_reservedSMEM_allocation_phase,(.L_0 - __nv_reservedSMEM_allocation_phase)
__nv_reservedSMEM_allocation_phase:
	.zero		1
.L_0:
	.zero		7
	.weak		__nv_reservedSMEM_devtool_atexit_pc
	.type		__nv_reservedSMEM_devtool_atexit_pc,@object
	.size		__nv_reservedSMEM_devtool_atexit_pc,(__nv_reservedSMEM_allocation_mask - __nv_reservedSMEM_devtool_atexit_pc)
__nv_reservedSMEM_devtool_atexit_pc:
	.zero		8
	.weak		__nv_reservedSMEM_allocation_mask
	.type		__nv_reservedSMEM_allocation_mask,@object
	.size		__nv_reservedSMEM_allocation_mask,(.L_2 - __nv_reservedSMEM_allocation_mask)
__nv_reservedSMEM_allocation_mask:
	.zero		4
.L_2:
	.zero		4
	.weak		__nv_reservedSMEM_tmem_allocation_pipeline_mbarrier
	.type		__nv_reservedSMEM_tmem_allocation_pipeline_mbarrier,@object
	.size		__nv_reservedSMEM_tmem_allocation_pipeline_mbarrier,(__nv_reservedSMEM_tmem_allocation_pipeline_mbarrier_parity - __nv_reservedSMEM_tmem_allocation_pipeline_mbarrier)
__nv_reservedSMEM_tmem_allocation_pipeline_mbarrier:
	.zero		8
	.weak		__nv_reservedSMEM_tmem_allocation_pipeline_mbarrier_parity
	.type		__nv_reservedSMEM_tmem_allocation_pipeline_mbarrier_parity,@object
	.size		__nv_reservedSMEM_tmem_allocation_pipeline_mbarrier_parity,(.L_4 - __nv_reservedSMEM_tmem_allocation_pipeline_mbarrier_parity)
__nv_reservedSMEM_tmem_allocation_pipeline_mbarrier_parity:
	.zero		4
.L_4:


//--------------------- .nv.constant0.kernel_cutlass_kernel_cudnngemm_amaxdense_blockscaled_gemm_persistent_amaxSm100BlockScaledPersistentDenseGemmKernel_object_at__TiledMMA_ThrLayoutVMNK21111000_PermutationMNK____MMAAtom_Thr_0 --------------------------
	.section	.nv.constant0.kernel_cutlass_kernel_cudnngemm_amaxdense_blockscaled_gemm_persistent_amaxSm100BlockScaledPersistentDenseGemmKernel_object_at__TiledMMA_ThrLayoutVMNK21111000_PermutationMNK____MMAAtom_Thr_0,"a",@progbits
	.sectionflags	@""
	.align	4
.nv.constant0.kernel_cutlass_kernel_cudnngemm_amaxdense_blockscaled_gemm_persistent_amaxSm100BlockScaledPersistentDenseGemmKernel_object_at__TiledMMA_ThrLayoutVMNK21111000_PermutationMNK____MMAAtom_Thr_0:
	.zero		1644


//--------------------- SYMBOLS --------------------------

	.type		.nv.reservedSmem.offset0,@object
	.size		.nv.reservedSmem.offset0,0x4
	.type		.nv.reservedSmem.cap,@object
	.size		.nv.reservedSmem.cap,0x4
